	.target	sm_90a

	.elftype	@"ET_EXEC"


//--------------------- .note.nv.tkinfo           --------------------------
	.section	.note.nv.tkinfo,"",@"SHT_NOTE"
	.sectionflags	@"SHF_NOTE_NV_TKINFO"
	.tkinfo
        /*0018*/ 	.word	0x00000002
        /*0030*/ 	.string	""
        /*0030*/ 	.string	"ptxas"
        /*0030*/ 	.string	"Cuda compilation tools, release 13.0, V13.0.88"
        /*0030*/ 	.string	"Build cuda_13.0.r13.0/compiler.36424714_0"
        /*0030*/ 	.string	"-v  -suppress-debug-info  -lineinfo  -arch sm_90a "



//--------------------- .note.nv.cuinfo           --------------------------
	.section	.note.nv.cuinfo,"",@"SHT_NOTE"
	.sectionflags	@"SHF_NOTE_NV_CUINFO"
        /*0018*/ 	.short	0x0002
        /*001a*/ 	.short	0x005a
        /*001c*/ 	.short	0x0082
	.zero		2


//--------------------- .nv.info                  --------------------------
	.section	.nv.info,"",@"SHT_CUDA_INFO"
	.align	4


	//----- nvinfo : EIATTR_REGCOUNT
	.align		4
        /*0000*/ 	.byte	0x04, 0x2f
        /*0002*/ 	.short	(.L_1 - .L_0)
	.align		4
.L_0:
        /*0004*/ 	.word	index@(matmul_kernel)
        /*0008*/ 	.word	0x000000ff


	//----- nvinfo : EIATTR_FRAME_SIZE
	.align		4
.L_1:
        /*000c*/ 	.byte	0x04, 0x11
        /*000e*/ 	.short	(.L_3 - .L_2)
	.align		4
.L_2:
        /*0010*/ 	.word	index@(matmul_kernel)
        /*0014*/ 	.word	0x00000058


	//----- nvinfo : EIATTR_MIN_STACK_SIZE
	.align		4
.L_3:
        /*0018*/ 	.byte	0x04, 0x12
        /*001a*/ 	.short	(.L_5 - .L_4)
	.align		4
.L_4:
        /*001c*/ 	.word	index@(matmul_kernel)
        /*0020*/ 	.word	0x00000058
.L_5:


//--------------------- .nv.compat                --------------------------
	.section	.nv.compat,"",@"SHT_CUDA_COMPAT_INFO"
	.align	4
        /*0000*/ 	.byte	0x02, 0x09, 0x01, 0x00, 0x02, 0x02, 0x04, 0x00, 0x02, 0x05, 0x05, 0x00, 0x03, 0x07, 0x01, 0x01
        /*0010*/ 	.byte	0x02, 0x03, 0x00, 0x00, 0x02, 0x06, 0x01, 0x00, 0x04, 0x0b, 0x08, 0x00, 0x00, 0x00, 0x00, 0x00
        /*0020*/ 	.byte	0x00, 0x00, 0x00, 0x00


//--------------------- .nv.info.matmul_kernel    --------------------------
	.section	.nv.info.matmul_kernel,"",@"SHT_CUDA_INFO"
	.sectionflags	@""
	.align	4


	//----- nvinfo : EIATTR_CUDA_API_VERSION
	.align		4
        /*0000*/ 	.byte	0x04, 0x37
        /*0002*/ 	.short	(.L_7 - .L_6)
.L_6:
        /*0004*/ 	.word	0x00000082


	//----- nvinfo : EIATTR_KPARAM_INFO
	.align		4
.L_7:
        /*0008*/ 	.byte	0x04, 0x17
        /*000a*/ 	.short	(.L_9 - .L_8)
.L_8:
        /*000c*/ 	.word	0x00000000
        /*0010*/ 	.short	0x000d
        /*0012*/ 	.short	0x0048
        /*0014*/ 	.byte	0x00, 0xf4, 0x21, 0x00


	//----- nvinfo : EIATTR_KPARAM_INFO
	.align		4
.L_9:
        /*0018*/ 	.byte	0x04, 0x17
        /*001a*/ 	.short	(.L_11 - .L_10)
.L_10:
        /*001c*/ 	.word	0x00000000
        /*0020*/ 	.short	0x000c
        /*0022*/ 	.short	0x0040
        /*0024*/ 	.byte	0x00, 0xf4, 0x21, 0x00


	//----- nvinfo : EIATTR_KPARAM_INFO
	.align		4
.L_11:
        /*0028*/ 	.byte	0x04, 0x17
        /*002a*/ 	.short	(.L_13 - .L_12)
.L_12:
        /*002c*/ 	.word	0x00000000
        /*0030*/ 	.short	0x000b
        /*0032*/ 	.short	0x0038
        /*0034*/ 	.byte	0x00, 0xf0, 0x11, 0x00


	//----- nvinfo : EIATTR_KPARAM_INFO
	.align		4
.L_13:
        /*0038*/ 	.byte	0x04, 0x17
        /*003a*/ 	.short	(.L_15 - .L_14)
.L_14:
        /*003c*/ 	.word	0x00000000
        /*0040*/ 	.short	0x000a
        /*0042*/ 	.short	0x0034
        /*0044*/ 	.byte	0x00, 0xf0, 0x11, 0x00


	//----- nvinfo : EIATTR_KPARAM_INFO
	.align		4
.L_15:
        /*0048*/ 	.byte	0x04, 0x17
        /*004a*/ 	.short	(.L_17 - .L_16)
.L_16:
        /*004c*/ 	.word	0x00000000
        /*0050*/ 	.short	0x0009
        /*0052*/ 	.short	0x0030
        /*0054*/ 	.byte	0x00, 0xf0, 0x11, 0x00


	//----- nvinfo : EIATTR_KPARAM_INFO
	.align		4
.L_17:
        /*0058*/ 	.byte	0x04, 0x17
        /*005a*/ 	.short	(.L_19 - .L_18)
.L_18:
        /*005c*/ 	.word	0x00000000
        /*0060*/ 	.short	0x0008
        /*0062*/ 	.short	0x002c
        /*0064*/ 	.byte	0x00, 0xf0, 0x11, 0x00


	//----- nvinfo : EIATTR_KPARAM_INFO
	.align		4
.L_19:
        /*0068*/ 	.byte	0x04, 0x17
        /*006a*/ 	.short	(.L_21 - .L_20)
.L_20:
        /*006c*/ 	.word	0x00000000
        /*0070*/ 	.short	0x0007
        /*0072*/ 	.short	0x0028
        /*0074*/ 	.byte	0x00, 0xf0, 0x11, 0x00


	//----- nvinfo : EIATTR_KPARAM_INFO
	.align		4
.L_21:
        /*0078*/ 	.byte	0x04, 0x17
        /*007a*/ 	.short	(.L_23 - .L_22)
.L_22:
        /*007c*/ 	.word	0x00000000
        /*0080*/ 	.short	0x0006
        /*0082*/ 	.short	0x0024
        /*0084*/ 	.byte	0x00, 0xf0, 0x11, 0x00


	//----- nvinfo : EIATTR_KPARAM_INFO
	.align		4
.L_23:
        /*0088*/ 	.byte	0x04, 0x17
        /*008a*/ 	.short	(.L_25 - .L_24)
.L_24:
        /*008c*/ 	.word	0x00000000
        /*0090*/ 	.short	0x0005
        /*0092*/ 	.short	0x0020
        /*0094*/ 	.byte	0x00, 0xf0, 0x11, 0x00


	//----- nvinfo : EIATTR_KPARAM_INFO
	.align		4
.L_25:
        /*0098*/ 	.byte	0x04, 0x17
        /*009a*/ 	.short	(.L_27 - .L_26)
.L_26:
        /*009c*/ 	.word	0x00000000
        /*00a0*/ 	.short	0x0004
        /*00a2*/ 	.short	0x001c
        /*00a4*/ 	.byte	0x00, 0xf0, 0x11, 0x00


	//----- nvinfo : EIATTR_KPARAM_INFO
	.align		4
.L_27:
        /*00a8*/ 	.byte	0x04, 0x17
        /*00aa*/ 	.short	(.L_29 - .L_28)
.L_28:
        /*00ac*/ 	.word	0x00000000
        /*00b0*/ 	.short	0x0003
        /*00b2*/ 	.short	0x0018
        /*00b4*/ 	.byte	0x00, 0xf0, 0x11, 0x00


	//----- nvinfo : EIATTR_KPARAM_INFO
	.align		4
.L_29:
        /*00b8*/ 	.byte	0x04, 0x17
        /*00ba*/ 	.short	(.L_31 - .L_30)
.L_30:
        /*00bc*/ 	.word	0x00000000
        /*00c0*/ 	.short	0x0002
        /*00c2*/ 	.short	0x0010
        /*00c4*/ 	.byte	0x00, 0xf4, 0x21, 0x00


	//----- nvinfo : EIATTR_KPARAM_INFO
	.align		4
.L_31:
        /*00c8*/ 	.byte	0x04, 0x17
        /*00ca*/ 	.short	(.L_33 - .L_32)
.L_32:
        /*00cc*/ 	.word	0x00000000
        /*00d0*/ 	.short	0x0001
        /*00d2*/ 	.short	0x0008
        /*00d4*/ 	.byte	0x00, 0xf4, 0x21, 0x00


	//----- nvinfo : EIATTR_KPARAM_INFO
	.align		4
.L_33:
        /*00d8*/ 	.byte	0x04, 0x17
        /*00da*/ 	.short	(.L_35 - .L_34)
.L_34:
        /*00dc*/ 	.word	0x00000000
        /*00e0*/ 	.short	0x0000
        /*00e2*/ 	.short	0x0000
        /*00e4*/ 	.byte	0x00, 0xf4, 0x21, 0x00


	//----- nvinfo : EIATTR_SPARSE_MMA_MASK
	.align		4
.L_35:
        /*00e8*/ 	.byte	0x03, 0x50
        /*00ea*/ 	.short	0x0000


	//----- nvinfo : EIATTR_MAXREG_COUNT
	.align		4
        /*00ec*/ 	.byte	0x03, 0x1b
        /*00ee*/ 	.short	0x00ff


	//----- nvinfo : EIATTR_NUM_BARRIERS
	.align		4
        /*00f0*/ 	.byte	0x02, 0x4c
        /*00f2*/ 	.byte	0x01
	.zero		1


	//----- nvinfo : EIATTR_ANNOTATIONS
	.align		4
        /*00f4*/ 	.byte	0x04, 0x55
        /*00f6*/ 	.short	(.L_37 - .L_36)


	//   ....[0]....
.L_36:
        /*00f8*/ 	.word	0x00000001
        /*00fc*/ 	.byte	0xb0, 0x00, 0x00, 0x00, 0x01, 0x00, 0x00, 0x00, 0xb0, 0x08, 0x00, 0x00, 0x01, 0x00, 0x00, 0x00
        /* <DEDUP_REMOVED lines=22> */
        /*026c*/ 	.byte	0x80, 0xc4, 0x00, 0x00


	//----- nvinfo : EIATTR_MERCURY_ISA_VERSION
	.align		4
.L_37:
        /*0270*/ 	.byte	0x03, 0x5f
        /*0272*/ 	.short	0x0101


	//----- nvinfo : EIATTR_EXIT_INSTR_OFFSETS
	.align		4
        /*0274*/ 	.byte	0x04, 0x1c
        /*0276*/ 	.short	(.L_39 - .L_38)


	//   ....[0]....
.L_38:
        /*0278*/ 	.word	0x00010d30


	//   ....[1]....
        /*027c*/ 	.word	0x00010d50


	//----- nvinfo : EIATTR_REQNTID
	.align		4
.L_39:
        /*0280*/ 	.byte	0x04, 0x10
        /*0282*/ 	.short	(.L_41 - .L_40)
.L_40:
        /*0284*/ 	.word	0x00000080
        /*0288*/ 	.word	0x00000001
        /*028c*/ 	.word	0x00000001


	//----- nvinfo : EIATTR_CBANK_PARAM_SIZE
	.align		4
.L_41:
        /*0290*/ 	.byte	0x03, 0x19
        /*0292*/ 	.short	0x0050


	//----- nvinfo : EIATTR_PARAM_CBANK
	.align		4
        /*0294*/ 	.byte	0x04, 0x0a
        /*0296*/ 	.short	(.L_43 - .L_42)
	.align		4
.L_42:
        /*0298*/ 	.word	index@(.nv.constant0.matmul_kernel)
        /*029c*/ 	.short	0x0210
        /*029e*/ 	.short	0x0050


	//----- nvinfo : EIATTR_SW_WAR
	.align		4
.L_43:
        /*02a0*/ 	.byte	0x04, 0x36
        /*02a2*/ 	.short	(.L_45 - .L_44)
.L_44:
        /*02a4*/ 	.word	0x00000008
.L_45:


//--------------------- .nv.callgraph             --------------------------
	.section	.nv.callgraph,"",@"SHT_CUDA_CALLGRAPH"
	.align	4
	.sectionentsize	8
	.align		4
        /*0000*/ 	.word	0x00000000
	.align		4
        /*0004*/ 	.word	0xffffffff
	.align		4
        /*0008*/ 	.word	0x00000000
	.align		4
        /*000c*/ 	.word	0xfffffffe
	.align		4
        /*0010*/ 	.word	0x00000000
	.align		4
        /*0014*/ 	.word	0xfffffffd
	.align		4
        /*0018*/ 	.word	0x00000000
	.align		4
        /*001c*/ 	.word	0xfffffffc


//--------------------- .text.matmul_kernel       --------------------------
	.section	.text.matmul_kernel,"ax",@progbits
	.align	128
        .global         matmul_kernel
        .type           matmul_kernel,@function
        .size           matmul_kernel,(.L_x_3 - matmul_kernel)
        .other          matmul_kernel,@"STO_CUDA_ENTRY STV_DEFAULT"
matmul_kernel:
.text.matmul_kernel:
[----:B------:R-:W1:Y:S08]  /*0000*/  LDC R1, c[0x0][0x28] ;  /* 0x00000a00ff017b82 */ /* 0x000e700000000800 */
[----:B------:R-:W2:Y:S01]  /*0010*/  LDC.64 R2, c[0x0][0x228] ;  /* 0x00008a00ff027b82 */ /* 0x000ea20000000a00 */
[----:B-1----:R-:W-:Y:S01]  /*0020*/  VIADD R1, R1, 0xffffffa8 ;  /* 0xffffffa801017836 */ /* 0x002fe20000000000 */
[----:B------:R-:W1:Y:S01]  /*0030*/  S2R R5, SR_CTAID.X ;  /* 0x0000000000057919 */ /* 0x000e620000002500 */
[----:B------:R-:W-:Y:S01]  /*0040*/  ULDC.64 UR4, c[0x0][0x218] ;  /* 0x0000860000047ab9 */ /* 0x000fe20000000a00 */
[----:B------:R-:W-:Y:S01]  /*0050*/  ULDC UR6, c[0x0][0x240] ;  /* 0x0000900000067ab9 */ /* 0x000fe20000000800 */
[----:B------:R-:W-:Y:S01]  /*0060*/  ULDC.64 UR16, c[0x0][0x208] ;  /* 0x0000820000107ab9 */ /* 0x000fe20000000a00 */
[----:B------:R-:W3:Y:S02]  /*0070*/  S2R R153, SR_TID.X ;  /* 0x0000000000997919 */ /* 0x000ee40000002100 */
[----:B------:R-:W4:Y:S08]  /*0080*/  S2UR UR12, SR_CgaCtaId ;  /* 0x00000000000c79c3 */ /* 0x000f300000008800 */
[----:B------:R-:W5:Y:S01]  /*0090*/  LDC R176, c[0x0][0x230] ;  /* 0x00008c00ffb07b82 */ /* 0x000f620000000800 */
[----:B--2---:R-:W-:Y:S01]  /*00a0*/  IMAD.MOV.U32 R155, RZ, RZ, R3 ;  /* 0x000000ffff9b7224 */ /* 0x004fe200078e0003 */
[----:B------:R2:W-:Y:S01]  /*00b0*/  STL.64 [R1+0x50], R2 ;  /* 0x0000500201007387 */ /* 0x0005e20000100a00 */
[----:B------:R-:W-:-:S05]  /*00c0*/  IMAD.MOV.U32 R152, RZ, RZ, R2 ;  /* 0x000000ffff987224 */ /* 0x000fca00078e0002 */
[----:B------:R-:W5:Y:S01]  /*00d0*/  LDC R180, c[0x0][0x230] ;  /* 0x00008c00ffb47b82 */ /* 0x000f620000000800 */
[----:B------:R-:W-:Y:S01]  /*00e0*/  VIADD R0, R155, 0x7f ;  /* 0x0000007f9b007836 */ /* 0x000fe20000000000 */
[----:B-1----:R-:W-:-:S06]  /*00f0*/  IABS R8, R5 ;  /* 0x0000000500087213 */ /* 0x002fcc0000000000 */
[----:B------:R-:W1:Y:S01]  /*0100*/  LDC R178, c[0x0][0x230] ;  /* 0x00008c00ffb27b82 */ /* 0x000e620000000800 */
[----:B--2---:R-:W-:Y:S02]  /*0110*/  SHF.R.S32.HI R3, RZ, 0x1f, R0 ;  /* 0x0000001fff037819 */ /* 0x004fe40000011400 */
[----:B---3--:R-:W-:Y:S02]  /*0120*/  LOP3.LUT R184, R153, 0x1f, RZ, 0xc0, !PT ;  /* 0x0000001f99b87812 */ /* 0x008fe400078ec0ff */
[----:B------:R-:W-:-:S03]  /*0130*/  LEA.HI R3, R3, R0, RZ, 0x7 ;  /* 0x0000000003037211 */ /* 0x000fc600078f38ff */
[----:B------:R-:W2:Y:S01]  /*0140*/  LDC R182, c[0x0][0x230] ;  /* 0x00008c00ffb67b82 */ /* 0x000ea20000000800 */
[----:B------:R-:W-:-:S05]  /*0150*/  SHF.R.S32.HI R3, RZ, 0x7, R3 ;  /* 0x00000007ff037819 */ /* 0x000fca0000011403 */
[----:B------:R-:W-:-:S05]  /*0160*/  IMAD.SHL.U32 R4, R3, 0x8, RZ ;  /* 0x0000000803047824 */ /* 0x000fca00078e00ff */
[-C--:B------:R-:W-:Y:S02]  /*0170*/  IABS R7, R4.reuse ;  /* 0x0000000400077213 */ /* 0x080fe40000000000 */
[----:B------:R-:W-:Y:S02]  /*0180*/  IABS R10, R4 ;  /* 0x00000004000a7213 */ /* 0x000fe40000000000 */
[----:B------:R-:W3:Y:S08]  /*0190*/  I2F.RP R0, R7 ;  /* 0x0000000700007306 */ /* 0x000ef00000209400 */
[----:B---3--:R-:W3:Y:S02]  /*01a0*/  MUFU.RCP R0, R0 ;  /* 0x0000000000007308 */ /* 0x008ee40000001000 */
[----:B---3--:R-:W-:-:S02]  /*01b0*/  VIADD R2, R0, 0xffffffe ;  /* 0x0ffffffe00027836 */ /* 0x008fc40000000000 */
[----:B------:R-:W-:-:S04]  /*01c0*/  IMAD.MOV R0, RZ, RZ, -R10 ;  /* 0x000000ffff007224 */ /* 0x000fc800078e0a0a */
[----:B------:R3:W4:Y:S02]  /*01d0*/  F2I.FTZ.U32.TRUNC.NTZ R3, R2 ;  /* 0x0000000200037305 */ /* 0x000724000021f000 */
[----:B---3--:R-:W-:Y:S02]  /*01e0*/  IMAD.MOV.U32 R2, RZ, RZ, RZ ;  /* 0x000000ffff027224 */ /* 0x008fe400078e00ff */
[----:B----4-:R-:W-:-:S04]  /*01f0*/  IMAD.MOV R6, RZ, RZ, -R3 ;  /* 0x000000ffff067224 */ /* 0x010fc800078e0a03 */
[----:B------:R-:W-:Y:S02]  /*0200*/  IMAD R9, R6, R7, RZ ;  /* 0x0000000706097224 */ /* 0x000fe400078e02ff */
[----:B------:R-:W-:Y:S02]  /*0210*/  IMAD.MOV.U32 R6, RZ, RZ, R8 ;  /* 0x000000ffff067224 */ /* 0x000fe400078e0008 */
[----:B------:R-:W-:-:S06]  /*0220*/  IMAD.HI.U32 R3, R3, R9, R2 ;  /* 0x0000000903037227 */ /* 0x000fcc00078e0002 */
[----:B------:R-:W-:-:S04]  /*0230*/  IMAD.HI.U32 R3, R3, R6, RZ ;  /* 0x0000000603037227 */ /* 0x000fc800078e00ff */
[----:B------:R-:W-:-:S05]  /*0240*/  IMAD R0, R3, R0, R6 ;  /* 0x0000000003007224 */ /* 0x000fca00078e0206 */
[----:B------:R-:W-:-:S13]  /*0250*/  ISETP.GT.U32.AND P1, PT, R7, R0, PT ;  /* 0x000000000700720c */ /* 0x000fda0003f24070 */
[----:B------:R-:W-:Y:S02]  /*0260*/  @!P1 IMAD.IADD R0, R0, 0x1, -R7 ;  /* 0x0000000100009824 */ /* 0x000fe400078e0a07 */
[----:B------:R-:W-:Y:S01]  /*0270*/  @!P1 VIADD R3, R3, 0x1 ;  /* 0x0000000103039836 */ /* 0x000fe20000000000 */
[----:B------:R-:W-:Y:S02]  /*0280*/  ISETP.NE.AND P1, PT, R4, RZ, PT ;  /* 0x000000ff0400720c */ /* 0x000fe40003f25270 */
[----:B------:R-:W-:Y:S02]  /*0290*/  ISETP.GE.U32.AND P0, PT, R0, R7, PT ;  /* 0x000000070000720c */ /* 0x000fe40003f06070 */
[----:B------:R-:W-:-:S04]  /*02a0*/  LOP3.LUT R0, R5, R4, RZ, 0x3c, !PT ;  /* 0x0000000405007212 */ /* 0x000fc800078e3cff */
[----:B------:R-:W-:Y:S01]  /*02b0*/  ISETP.GE.AND P2, PT, R0, RZ, PT ;  /* 0x000000ff0000720c */ /* 0x000fe20003f46270 */
[----:B------:R-:W-:-:S06]  /*02c0*/  VIADD R0, R152, 0x7f ;  /* 0x0000007f98007836 */ /* 0x000fcc0000000000 */
[----:B------:R-:W-:-:S04]  /*02d0*/  @P0 VIADD R3, R3, 0x1 ;  /* 0x0000000103030836 */ /* 0x000fc80000000000 */
[----:B------:R-:W-:Y:S01]  /*02e0*/  IMAD.MOV.U32 R2, RZ, RZ, R3 ;  /* 0x000000ffff027224 */ /* 0x000fe200078e0003 */
[----:B------:R-:W-:-:S03]  /*02f0*/  SHF.R.S32.HI R3, RZ, 0x1f, R0 ;  /* 0x0000001fff037819 */ /* 0x000fc60000011400 */
[----:B------:R-:W-:Y:S01]  /*0300*/  @!P2 IMAD.MOV R2, RZ, RZ, -R2 ;  /* 0x000000ffff02a224 */ /* 0x000fe200078e0a02 */
[----:B------:R-:W-:Y:S02]  /*0310*/  @!P1 LOP3.LUT R2, RZ, R4, RZ, 0x33, !PT ;  /* 0x00000004ff029212 */ /* 0x000fe400078e33ff */
[----:B------:R-:W-:-:S03]  /*0320*/  LEA.HI R3, R3, R0, RZ, 0x7 ;  /* 0x0000000003037211 */ /* 0x000fc600078f38ff */
[----:B------:R-:W-:Y:S02]  /*0330*/  IMAD.SHL.U32 R14, R2, 0x8, RZ ;  /* 0x00000008020e7824 */ /* 0x000fe400078e00ff */
[----:B------:R-:W-:-:S03]  /*0340*/  IMAD.MOV R2, RZ, RZ, -R2 ;  /* 0x000000ffff027224 */ /* 0x000fc600078e0a02 */
[----:B------:R-:W-:Y:S01]  /*0350*/  LEA.HI.SX32 R3, R3, -R14, 0x19 ;  /* 0x8000000e03037211 */ /* 0x000fe200078fcaff */
[----:B------:R-:W-:Y:S01]  /*0360*/  IMAD R16, R4, R2, R5 ;  /* 0x0000000204107224 */ /* 0x000fe200078e0205 */
[----:B------:R-:W-:Y:S01]  /*0370*/  IABS R4, R155 ;  /* 0x0000009b00047213 */ /* 0x000fe20000000000 */
[----:B------:R-:W-:Y:S01]  /*0380*/  IMAD.MOV.U32 R2, RZ, RZ, RZ ;  /* 0x000000ffff027224 */ /* 0x000fe200078e00ff */
[----:B------:R-:W-:-:S04]  /*0390*/  VIMNMX R13, R3, 0x8, PT ;  /* 0x00000008030d7848 */ /* 0x000fc80003fe0100 */
[-C--:B------:R-:W-:Y:S02]  /*03a0*/  IABS R9, R13.reuse ;  /* 0x0000000d00097213 */ /* 0x080fe40000000000 */
[----:B------:R-:W-:Y:S02]  /*03b0*/  IABS R7, R13 ;  /* 0x0000000d00077213 */ /* 0x000fe40000000000 */
[----:B------:R-:W3:Y:S08]  /*03c0*/  I2F.RP R0, R9 ;  /* 0x0000000900007306 */ /* 0x000ef00000209400 */
[----:B---3--:R-:W3:Y:S02]  /*03d0*/  MUFU.RCP R0, R0 ;  /* 0x0000000000007308 */ /* 0x008ee40000001000 */
[----:B---3--:R-:W-:-:S02]  /*03e0*/  VIADD R3, R0, 0xffffffe ;  /* 0x0ffffffe00037836 */ /* 0x008fc40000000000 */
[----:B------:R-:W-:-:S04]  /*03f0*/  IMAD.MOV R0, RZ, RZ, -R7 ;  /* 0x000000ffff007224 */ /* 0x000fc800078e0a07 */
[----:B------:R-:W3:Y:S08]  /*0400*/  I2F.RP R7, R4 ;  /* 0x0000000400077306 */ /* 0x000ef00000209400 */
[----:B------:R-:W4:Y:S08]  /*0410*/  F2I.FTZ.U32.TRUNC.NTZ R3, R3 ;  /* 0x0000000300037305 */ /* 0x000f30000021f000 */
[----:B---3--:R-:W3:Y:S01]  /*0420*/  MUFU.RCP R7, R7 ;  /* 0x0000000700077308 */ /* 0x008ee20000001000 */
[----:B----4-:R-:W-:-:S04]  /*0430*/  IMAD.MOV R6, RZ, RZ, -R3 ;  /* 0x000000ffff067224 */ /* 0x010fc800078e0a03 */
[----:B------:R-:W-:Y:S01]  /*0440*/  IMAD R5, R6, R9, RZ ;  /* 0x0000000906057224 */ /* 0x000fe200078e02ff */
[----:B------:R-:W-:-:S03]  /*0450*/  IABS R6, R16 ;  /* 0x0000001000067213 */ /* 0x000fc60000000000 */
[----:B------:R-:W-:Y:S01]  /*0460*/  IMAD.HI.U32 R2, R3, R5, R2 ;  /* 0x0000000503027227 */ /* 0x000fe200078e0002 */
[----:B------:R-:W-:-:S03]  /*0470*/  IABS R5, R152 ;  /* 0x0000009800057213 */ /* 0x000fc60000000000 */
[----:B------:R-:W-:Y:S02]  /*0480*/  IMAD.MOV.U32 R3, RZ, RZ, R6 ;  /* 0x000000ffff037224 */ /* 0x000fe400078e0006 */
[----:B------:R-:W4:Y:S02]  /*0490*/  I2F.RP R6, R5 ;  /* 0x0000000500067306 */ /* 0x000f240000209400 */
[----:B------:R-:W-:-:S04]  /*04a0*/  IMAD.HI.U32 R2, R2, R3, RZ ;  /* 0x0000000302027227 */ /* 0x000fc800078e00ff */
[----:B------:R-:W-:Y:S02]  /*04b0*/  IMAD R0, R2, R0, R3 ;  /* 0x0000000002007224 */ /* 0x000fe400078e0203 */
[----:B---3--:R-:W-:-:S03]  /*04c0*/  VIADD R3, R7, 0xffffffe ;  /* 0x0ffffffe07037836 */ /* 0x008fc60000000000 */
[----:B------:R-:W-:-:S03]  /*04d0*/  ISETP.GT.U32.AND P1, PT, R9, R0, PT ;  /* 0x000000000900720c */ /* 0x000fc60003f24070 */
[----:B------:R-:W3:Y:S08]  /*04e0*/  F2I.FTZ.U32.TRUNC.NTZ R3, R3 ;  /* 0x0000000300037305 */ /* 0x000ef0000021f000 */
[----:B----4-:R-:W4:Y:S02]  /*04f0*/  MUFU.RCP R6, R6 ;  /* 0x0000000600067308 */ /* 0x010f240000001000 */
[----:B------:R-:W-:-:S02]  /*0500*/  @!P1 IMAD.IADD R0, R0, 0x1, -R9 ;  /* 0x0000000100009824 */ /* 0x000fc400078e0a09 */
[----:B------:R-:W-:Y:S01]  /*0510*/  @!P1 VIADD R2, R2, 0x1 ;  /* 0x0000000102029836 */ /* 0x000fe20000000000 */
[----:B------:R-:W-:Y:S02]  /*0520*/  ISETP.NE.AND P1, PT, R13, RZ, PT ;  /* 0x000000ff0d00720c */ /* 0x000fe40003f25270 */
[----:B------:R-:W-:Y:S01]  /*0530*/  ISETP.GE.U32.AND P0, PT, R0, R9, PT ;  /* 0x000000090000720c */ /* 0x000fe20003f06070 */
[----:B---3--:R-:W-:Y:S01]  /*0540*/  IMAD.MOV R11, RZ, RZ, -R3 ;  /* 0x000000ffff0b7224 */ /* 0x008fe200078e0a03 */
[----:B------:R-:W-:Y:S02]  /*0550*/  LOP3.LUT R0, R16, R13, RZ, 0x3c, !PT ;  /* 0x0000000d10007212 */ /* 0x000fe400078e3cff */
[----:B------:R-:W-:Y:S01]  /*0560*/  SHF.R.U32.HI R9, RZ, 0x5, R153 ;  /* 0x00000005ff097819 */ /* 0x000fe20000011699 */
[----:B------:R-:W-:Y:S01]  /*0570*/  IMAD R11, R11, R4, RZ ;  /* 0x000000040b0b7224 */ /* 0x000fe200078e02ff */
[----:B------:R-:W-:Y:S02]  /*0580*/  ISETP.GE.AND P2, PT, R0, RZ, PT ;  /* 0x000000ff0000720c */ /* 0x000fe40003f46270 */
[----:B------:R-:W-:Y:S01]  /*0590*/  SGXT.U32 R9, R9, 0x2 ;  /* 0x000000020909781a */ /* 0x000fe20000000000 */
[----:B----4-:R-:W-:Y:S01]  /*05a0*/  VIADD R7, R6, 0xffffffe ;  /* 0x0ffffffe06077836 */ /* 0x010fe20000000000 */
[----:B------:R-:W-:-:S03]  /*05b0*/  LOP3.LUT R6, R153, 0x60, RZ, 0xc0, !PT ;  /* 0x0000006099067812 */ /* 0x000fc600078ec0ff */
[----:B------:R-:W-:Y:S02]  /*05c0*/  @P0 VIADD R2, R2, 0x1 ;  /* 0x0000000102020836 */ /* 0x000fe40000000000 */
[----:B------:R-:W3:Y:S02]  /*05d0*/  F2I.FTZ.U32.TRUNC.NTZ R7, R7 ;  /* 0x0000000700077305 */ /* 0x000ee4000021f000 */
[----:B------:R-:W-:Y:S02]  /*05e0*/  IMAD.MOV.U32 R12, RZ, RZ, R2 ;  /* 0x000000ffff0c7224 */ /* 0x000fe400078e0002 */
[----:B------:R-:W-:Y:S02]  /*05f0*/  IMAD.MOV.U32 R2, RZ, RZ, RZ ;  /* 0x000000ffff027224 */ /* 0x000fe400078e00ff */
[----:B------:R-:W-:Y:S01]  /*0600*/  @!P2 IMAD.MOV R12, RZ, RZ, -R12 ;  /* 0x000000ffff0ca224 */ /* 0x000fe200078e0a0c */
[----:B------:R-:W-:Y:S01]  /*0610*/  @!P1 LOP3.LUT R12, RZ, R13, RZ, 0x33, !PT ;  /* 0x0000000dff0c9212 */ /* 0x000fe200078e33ff */
[----:B------:R-:W-:Y:S01]  /*0620*/  IMAD.HI.U32 R10, R3, R11, R2 ;  /* 0x0000000b030a7227 */ /* 0x000fe200078e0002 */
[----:B------:R-:W-:-:S03]  /*0630*/  SHF.R.U32.HI R3, RZ, 0x1, R6 ;  /* 0x00000001ff037819 */ /* 0x000fc60000011606 */
[----:B------:R-:W-:Y:S02]  /*0640*/  IMAD.SHL.U32 R0, R12, 0x80, RZ ;  /* 0x000000800c007824 */ /* 0x000fe400078e00ff */
[----:B------:R-:W-:Y:S02]  /*0650*/  IMAD.MOV R6, RZ, RZ, -R12 ;  /* 0x000000ffff067224 */ /* 0x000fe400078e0a0c */
[----:B---3--:R-:W-:Y:S01]  /*0660*/  IMAD.MOV R20, RZ, RZ, -R7 ;  /* 0x000000ffff147224 */ /* 0x008fe200078e0a07 */
[----:B------:R-:W-:Y:S02]  /*0670*/  LOP3.LUT R8, R0, R9, RZ, 0xfc, !PT ;  /* 0x0000000900087212 */ /* 0x000fe400078efcff */
[----:B------:R-:W-:Y:S02]  /*0680*/  LOP3.LUT R9, R153, 0x7f, RZ, 0xc0, !PT ;  /* 0x0000007f99097812 */ /* 0x000fe400078ec0ff */
[----:B------:R-:W-:Y:S02]  /*0690*/  LOP3.LUT R18, R8, 0x7c, RZ, 0xfc, !PT ;  /* 0x0000007c08127812 */ /* 0x000fe400078efcff */
[----:B------:R-:W-:Y:S01]  /*06a0*/  IABS R15, R8 ;  /* 0x00000008000f7213 */ /* 0x000fe20000000000 */
[----:B------:R-:W-:Y:S01]  /*06b0*/  IMAD.SHL.U32 R2, R9, 0x4, RZ ;  /* 0x0000000409027824 */ /* 0x000fe200078e00ff */
[----:B------:R-:W-:-:S02]  /*06c0*/  IABS R21, R18 ;  /* 0x0000001200157213 */ /* 0x000fc40000000000 */
[----:B------:R-:W-:Y:S01]  /*06d0*/  ISETP.GE.AND P6, PT, R18, RZ, PT ;  /* 0x000000ff1200720c */ /* 0x000fe20003fc6270 */
[----:B------:R-:W-:Y:S01]  /*06e0*/  IMAD.HI.U32 R11, R10, R15, RZ ;  /* 0x0000000f0a0b7227 */ /* 0x000fe200078e00ff */
[----:B------:R-:W-:Y:S02]  /*06f0*/  LOP3.LUT R2, R2, R3, RZ, 0x3c, !PT ;  /* 0x0000000302027212 */ /* 0x000fe400078e3cff */
[----:B------:R-:W-:Y:S01]  /*0700*/  LOP3.LUT R18, R8, 0x18, RZ, 0xfc, !PT ;  /* 0x0000001808127812 */ /* 0x000fe200078efcff */
[----:B------:R-:W-:Y:S01]  /*0710*/  IMAD.HI.U32 R12, R10, R21, RZ ;  /* 0x000000150a0c7227 */ /* 0x000fe200078e00ff */
[C---:B------:R-:W-:Y:S02]  /*0720*/  LOP3.LUT R22, R8.reuse, 0x28, RZ, 0xfc, !PT ;  /* 0x0000002808167812 */ /* 0x040fe400078efcff */
[C---:B------:R-:W-:Y:S01]  /*0730*/  LOP3.LUT R26, R8.reuse, 0x64, RZ, 0xfc, !PT ;  /* 0x00000064081a7812 */ /* 0x040fe200078efcff */
[----:B------:R-:W-:Y:S01]  /*0740*/  IMAD.MOV R12, RZ, RZ, -R12 ;  /* 0x000000ffff0c7224 */ /* 0x000fe200078e0a0c */
[----:B------:R-:W-:Y:S01]  /*0750*/  IABS R31, R22 ;  /* 0x00000016001f7213 */ /* 0x000fe20000000000 */
[----:B------:R-:W-:Y:S01]  /*0760*/  IMAD R3, R13, R6, R16 ;  /* 0x000000060d037224 */ /* 0x000fe200078e0210 */
[----:B------:R-:W-:Y:S01]  /*0770*/  LOP3.LUT R16, R8, 0x10, RZ, 0xfc, !PT ;  /* 0x0000001008107812 */ /* 0x000fe200078efcff */
[----:B------:R-:W-:Y:S01]  /*0780*/  IMAD R13, R20, R5, RZ ;  /* 0x00000005140d7224 */ /* 0x000fe200078e02ff */
[----:B------:R-:W-:Y:S01]  /*0790*/  LOP3.LUT R20, R8, 0x20, RZ, 0xfc, !PT ;  /* 0x0000002008147812 */ /* 0x000fe200078efcff */
[----:B------:R-:W-:Y:S01]  /*07a0*/  IMAD.MOV.U32 R6, RZ, RZ, RZ ;  /* 0x000000ffff067224 */ /* 0x000fe200078e00ff */
[----:B------:R-:W-:Y:S01]  /*07b0*/  IABS R19, R16 ;  /* 0x0000001000137213 */ /* 0x000fe20000000000 */
[----:B------:R-:W-:Y:S01]  /*07c0*/  IMAD.MOV R11, RZ, RZ, -R11 ;  /* 0x000000ffff0b7224 */ /* 0x000fe200078e0a0b */
[----:B------:R-:W-:Y:S01]  /*07d0*/  IABS R27, R20 ;  /* 0x00000014001b7213 */ /* 0x000fe20000000000 */
[----:B------:R-:W-:Y:S01]  /*07e0*/  IMAD R21, R4, R12, R21 ;  /* 0x0000000c04157224 */ /* 0x000fe200078e0215 */
[C---:B------:R-:W-:Y:S01]  /*07f0*/  LOP3.LUT R12, R8.reuse, 0xc, RZ, 0xfc, !PT ;  /* 0x0000000c080c7812 */ /* 0x040fe200078efcff */
[----:B------:R-:W-:Y:S01]  /*0800*/  IMAD.HI.U32 R7, R7, R13, R6 ;  /* 0x0000000d07077227 */ /* 0x000fe200078e0006 */
[----:B------:R-:W-:-:S02]  /*0810*/  LOP3.LUT R13, R8, 0x4, RZ, 0xfc, !PT ;  /* 0x00000004080d7812 */ /* 0x000fc400078efcff */
[----:B------:R-:W-:Y:S01]  /*0820*/  ISETP.GT.U32.AND P1, PT, R4, R21, PT ;  /* 0x000000150400720c */ /* 0x000fe20003f24070 */
[----:B------:R-:W-:Y:S01]  /*0830*/  IMAD.IADD R6, R14, 0x1, R3 ;  /* 0x000000010e067824 */ /* 0x000fe200078e0203 */
[----:B------:R-:W-:Y:S01]  /*0840*/  ISETP.GE.AND P4, PT, R13, RZ, PT ;  /* 0x000000ff0d00720c */ /* 0x000fe20003f86270 */
[----:B------:R-:W-:Y:S01]  /*0850*/  IMAD R3, R4, R11, R15 ;  /* 0x0000000b04037224 */ /* 0x000fe200078e020f */
[----:B------:R-:W-:Y:S01]  /*0860*/  IABS R13, R13 ;  /* 0x0000000d000d7213 */ /* 0x000fe20000000000 */
[----:B------:R-:W-:Y:S01]  /*0870*/  IMAD R154, R6, 0x80, R9 ;  /* 0x00000080069a7824 */ /* 0x000fe200078e0209 */
[----:B------:R-:W-:Y:S02]  /*0880*/  LOP3.LUT R11, R8, 0x8, RZ, 0xfc, !PT ;  /* 0x00000008080b7812 */ /* 0x000fe400078efcff */
[----:B------:R-:W-:Y:S02]  /*0890*/  ISETP.GT.U32.AND P5, PT, R4, R3, PT ;  /* 0x000000030400720c */ /* 0x000fe40003fa4070 */
[----:B------:R-:W-:Y:S01]  /*08a0*/  ISETP.GE.AND P0, PT, R11, RZ, PT ;  /* 0x000000ff0b00720c */ /* 0x000fe20003f06270 */
[----:B------:R3:W-:Y:S01]  /*08b0*/  STL [R1+0x4c], R154 ;  /* 0x00004c9a01007387 */ /* 0x0007e20000100800 */
[----:B------:R-:W-:Y:S01]  /*08c0*/  IABS R15, R11 ;  /* 0x0000000b000f7213 */ /* 0x000fe20000000000 */
[----:B------:R-:W-:Y:S01]  /*08d0*/  @!P1 IMAD.IADD R21, R21, 0x1, -R4 ;  /* 0x0000000115159824 */ /* 0x000fe200078e0a04 */
[----:B------:R-:W-:Y:S01]  /*08e0*/  IABS R17, R12 ;  /* 0x0000000c00117213 */ /* 0x000fe20000000000 */
[----:B------:R-:W-:Y:S01]  /*08f0*/  IMAD.HI.U32 R11, R10, R13, RZ ;  /* 0x0000000d0a0b7227 */ /* 0x000fe200078e00ff */
[----:B------:R-:W-:-:S02]  /*0900*/  ISETP.GE.AND P2, PT, R12, RZ, PT ;  /* 0x000000ff0c00720c */ /* 0x000fc40003f46270 */
[----:B------:R-:W-:Y:S01]  /*0910*/  ISETP.GT.U32.AND P1, PT, R4, R21, PT ;  /* 0x000000150400720c */ /* 0x000fe20003f24070 */
[----:B------:R-:W-:Y:S01]  /*0920*/  IMAD.MOV R14, RZ, RZ, -R11 ;  /* 0x000000ffff0e7224 */ /* 0x000fe200078e0a0b */
[----:B------:R-:W-:Y:S01]  /*0930*/  LOP3.LUT R6, R8, 0x48, RZ, 0xfc, !PT ;  /* 0x0000004808067812 */ /* 0x000fe200078efcff */
[----:B------:R-:W-:Y:S01]  /*0940*/  @!P5 IMAD.IADD R3, R3, 0x1, -R4 ;  /* 0x000000010303d824 */ /* 0x000fe200078e0a04 */
[----:B------:R-:W-:Y:S01]  /*0950*/  IABS R61, R26 ;  /* 0x0000001a003d7213 */ /* 0x000fe20000000000 */
[----:B------:R-:W-:Y:S01]  /*0960*/  IMAD.HI.U32 R11, R10, R15, RZ ;  /* 0x0000000f0a0b7227 */ /* 0x000fe200078e00ff */
[----:B------:R-:W-:Y:S02]  /*0970*/  IABS R47, R6 ;  /* 0x00000006002f7213 */ /* 0x000fe40000000000 */
[C---:B------:R-:W-:Y:S01]  /*0980*/  ISETP.GT.U32.AND P5, PT, R4.reuse, R3, PT ;  /* 0x000000030400720c */ /* 0x040fe20003fa4070 */
[----:B------:R-:W-:Y:S01]  /*0990*/  IMAD R13, R4, R14, R13 ;  /* 0x0000000e040d7224 */ /* 0x000fe200078e020d */
[----:B------:R-:W-:Y:S01]  /*09a0*/  LOP3.LUT R24, R8, 0x60, RZ, 0xfc, !PT ;  /* 0x0000006008187812 */ /* 0x000fe200078efcff */
[----:B------:R-:W-:Y:S01]  /*09b0*/  IMAD.HI.U32 R12, R10, R17, RZ ;  /* 0x000000110a0c7227 */ /* 0x000fe200078e00ff */
[----:B------:R-:W-:-:S02]  /*09c0*/  LOP3.LUT R28, R8, 0x68, RZ, 0xfc, !PT ;  /* 0x00000068081c7812 */ /* 0x000fc400078efcff */
[----:B------:R-:W-:Y:S01]  /*09d0*/  ISETP.GT.U32.AND P3, PT, R4, R13, PT ;  /* 0x0000000d0400720c */ /* 0x000fe20003f64070 */
[----:B------:R-:W-:Y:S01]  /*09e0*/  IMAD.MOV R14, RZ, RZ, -R11 ;  /* 0x000000ffff0e7224 */ /* 0x000fe200078e0a0b */
[----:B------:R-:W-:Y:S01]  /*09f0*/  IABS R59, R24 ;  /* 0x00000018003b7213 */ /* 0x000fe20000000000 */
[----:B------:R-:W-:Y:S01]  /*0a00*/  IMAD.MOV R12, RZ, RZ, -R12 ;  /* 0x000000ffff0c7224 */ /* 0x000fe200078e0a0c */
[----:B------:R-:W-:Y:S01]  /*0a10*/  LOP3.LUT R30, R8, 0x6c, RZ, 0xfc, !PT ;  /* 0x0000006c081e7812 */ /* 0x000fe200078efcff */
[----:B------:R-:W-:Y:S01]  /*0a20*/  IMAD R15, R4, R14, R15 ;  /* 0x0000000e040f7224 */ /* 0x000fe200078e020f */
[C---:B------:R-:W-:Y:S01]  /*0a30*/  LOP3.LUT R14, R8.reuse, 0x14, RZ, 0xfc, !PT ;  /* 0x00000014080e7812 */ /* 0x040fe200078efcff */
[--C-:B------:R-:W-:Y:S01]  /*0a40*/  @!P1 IMAD.IADD R21, R21, 0x1, -R4.reuse ;  /* 0x0000000115159824 */ /* 0x100fe200078e0a04 */
[----:B------:R-:W-:Y:S01]  /*0a50*/  ISETP.GE.AND P1, PT, R8, RZ, PT ;  /* 0x000000ff0800720c */ /* 0x000fe20003f26270 */
[C---:B------:R-:W-:Y:S01]  /*0a60*/  IMAD R17, R4.reuse, R12, R17 ;  /* 0x0000000c04117224 */ /* 0x040fe200078e0211 */
[----:B------:R-:W-:Y:S01]  /*0a70*/  IABS R23, R14 ;  /* 0x0000000e00177213 */ /* 0x000fe20000000000 */
[----:B------:R-:W-:Y:S01]  /*0a80*/  @!P5 IMAD.IADD R3, R3, 0x1, -R4 ;  /* 0x000000010303d824 */ /* 0x000fe200078e0a04 */
[----:B------:R-:W-:Y:S01]  /*0a90*/  ISETP.GT.U32.AND P5, PT, R4, R15, PT ;  /* 0x0000000f0400720c */ /* 0x000fe20003fa4070 */
[----:B------:R-:W-:Y:S01]  /*0aa0*/  IMAD.MOV.U32 R73, RZ, RZ, R21 ;  /* 0x000000ffff497224 */ /* 0x000fe200078e0015 */
[----:B------:R-:W-:Y:S01]  /*0ab0*/  IABS R63, R28 ;  /* 0x0000001c003f7213 */ /* 0x000fe20000000000 */
[----:B------:R-:W-:Y:S01]  /*0ac0*/  IMAD.HI.U32 R11, R10, R19, RZ ;  /* 0x000000130a0b7227 */ /* 0x000fe200078e00ff */
[----:B------:R-:W-:-:S02]  /*0ad0*/  IABS R65, R30 ;  /* 0x0000001e00417213 */ /* 0x000fc40000000000 */
[----:B------:R-:W-:Y:S01]  /*0ae0*/  LOP3.LUT R32, R8, 0x74, RZ, 0xfc, !PT ;  /* 0x0000007408207812 */ /* 0x000fe200078efcff */
[----:B------:R-:W-:Y:S01]  /*0af0*/  @!P6 IMAD.MOV R73, RZ, RZ, -R73 ;  /* 0x000000ffff49e224 */ /* 0x000fe200078e0a49 */
[----:B------:R-:W-:Y:S01]  /*0b00*/  ISETP.GT.U32.AND P6, PT, R4, R17, PT ;  /* 0x000000110400720c */ /* 0x000fe20003fc4070 */
[----:B------:R-:W-:Y:S01]  /*0b10*/  IMAD.MOV R11, RZ, RZ, -R11 ;  /* 0x000000ffff0b7224 */ /* 0x000fe200078e0a0b */
[----:B------:R-:W-:Y:S01]  /*0b20*/  IABS R69, R32 ;  /* 0x0000002000457213 */ /* 0x000fe20000000000 */
[--C-:B------:R-:W-:Y:S01]  /*0b30*/  @!P3 IMAD.IADD R13, R13, 0x1, -R4.reuse ;  /* 0x000000010d0db824 */ /* 0x100fe200078e0a04 */
[----:B------:R-:W-:Y:S01]  /*0b40*/  LOP3.LUT R174, R2, 0x40, RZ, 0x3c, !PT ;  /* 0x0000004002ae7812 */ /* 0x000fe200078e3cff */
[C---:B------:R-:W-:Y:S01]  /*0b50*/  IMAD R19, R4.reuse, R11, R19 ;  /* 0x0000000b04137224 */ /* 0x040fe200078e0213 */
[----:B------:R-:W-:Y:S01]  /*0b60*/  IABS R11, R18 ;  /* 0x00000012000b7213 */ /* 0x000fe20000000000 */
[----:B------:R-:W-:Y:S01]  /*0b70*/  @!P5 IMAD.IADD R15, R15, 0x1, -R4 ;  /* 0x000000010f0fd824 */ /* 0x000fe200078e0a04 */
[----:B------:R-:W-:-:S02]  /*0b80*/  ISETP.GT.U32.AND P3, PT, R4, R13, PT ;  /* 0x0000000d0400720c */ /* 0x000fc40003f64070 */
[----:B------:R-:W-:Y:S01]  /*0b90*/  ISETP.GE.AND P5, PT, R14, RZ, PT ;  /* 0x000000ff0e00720c */ /* 0x000fe20003fa6270 */
[----:B------:R-:W-:Y:S02]  /*0ba0*/  IMAD.MOV.U32 R21, RZ, RZ, R11 ;  /* 0x000000ffff157224 */ /* 0x000fe400078e000b */
[----:B------:R-:W-:Y:S01]  /*0bb0*/  @!P6 IMAD.IADD R17, R17, 0x1, -R4 ;  /* 0x000000011111e824 */ /* 0x000fe200078e0a04 */
[----:B------:R-:W-:Y:S01]  /*0bc0*/  ISETP.GT.U32.AND P6, PT, R4, R15, PT ;  /* 0x0000000f0400720c */ /* 0x000fe20003fc4070 */
[----:B------:R-:W-:Y:S02]  /*0bd0*/  IMAD.MOV.U32 R11, RZ, RZ, R3 ;  /* 0x000000ffff0b7224 */ /* 0x000fe400078e0003 */
[----:B------:R-:W-:-:S04]  /*0be0*/  IMAD.HI.U32 R3, R10, R23, RZ ;  /* 0x000000170a037227 */ /* 0x000fc800078e00ff */
[----:B------:R-:W-:Y:S02]  /*0bf0*/  IMAD.MOV R3, RZ, RZ, -R3 ;  /* 0x000000ffff037224 */ /* 0x000fe400078e0a03 */
[--C-:B------:R-:W-:Y:S01]  /*0c00*/  @!P3 IMAD.IADD R13, R13, 0x1, -R4.reuse ;  /* 0x000000010d0db824 */ /* 0x100fe200078e0a04 */
[C---:B------:R-:W-:Y:S01]  /*0c10*/  ISETP.GT.U32.AND P3, PT, R4.reuse, R19, PT ;  /* 0x000000130400720c */ /* 0x040fe20003f64070 */
[----:B------:R-:W-:Y:S02]  /*0c20*/  IMAD R3, R4, R3, R23 ;  /* 0x0000000304037224 */ /* 0x000fe400078e0217 */
[----:B------:R-:W-:Y:S01]  /*0c30*/  @!P1 IMAD.MOV R11, RZ, RZ, -R11 ;  /* 0x000000ffff0b9224 */ /* 0x000fe200078e0a0b */
[----:B------:R-:W-:Y:S01]  /*0c40*/  ISETP.GE.AND P1, PT, R16, RZ, PT ;  /* 0x000000ff1000720c */ /* 0x000fe20003f26270 */
[----:B------:R-:W-:Y:S01]  /*0c50*/  @!P6 IMAD.IADD R15, R15, 0x1, -R4 ;  /* 0x000000010f0fe824 */ /* 0x000fe200078e0a04 */
[----:B------:R-:W-:Y:S01]  /*0c60*/  ISETP.GT.U32.AND P6, PT, R4, R3, PT ;  /* 0x000000030400720c */ /* 0x000fe20003fc4070 */
[----:B------:R-:W-:Y:S01]  /*0c70*/  IMAD.HI.U32 R12, R10, R21, RZ ;  /* 0x000000150a0c7227 */ /* 0x000fe200078e00ff */
[----:B------:R-:W-:-:S03]  /*0c80*/  LOP3.LUT R16, R8, 0x1c, RZ, 0xfc, !PT ;  /* 0x0000001c08107812 */ /* 0x000fc600078efcff */
[----:B------:R-:W-:Y:S01]  /*0c90*/  IMAD.MOV R12, RZ, RZ, -R12 ;  /* 0x000000ffff0c7224 */ /* 0x000fe200078e0a0c */
[----:B------:R-:W-:Y:S01]  /*0ca0*/  IABS R25, R16 ;  /* 0x0000001000197213 */ /* 0x000fe20000000000 */
[----:B------:R-:W-:Y:S01]  /*0cb0*/  @!P4 IMAD.MOV R13, RZ, RZ, -R13 ;  /* 0x000000ffff0dc224 */ /* 0x000fe200078e0a0d */
[C---:B------:R-:W-:Y:S01]  /*0cc0*/  ISETP.GT.U32.AND P4, PT, R4.reuse, R17, PT ;  /* 0x000000110400720c */ /* 0x040fe20003f84070 */
[--C-:B------:R-:W-:Y:S02]  /*0cd0*/  @!P3 IMAD.IADD R19, R19, 0x1, -R4.reuse ;  /* 0x000000011313b824 */ /* 0x100fe400078e0a04 */
[----:B------:R-:W-:Y:S01]  /*0ce0*/  IMAD R23, R4, R12, R21 ;  /* 0x0000000c04177224 */ /* 0x000fe200078e0215 */
[----:B------:R-:W-:Y:S01]  /*0cf0*/  LOP3.LUT R21, R8, 0x24, RZ, 0xfc, !PT ;  /* 0x0000002408157812 */ /* 0x000fe200078efcff */
[----:B------:R-:W-:Y:S01]  /*0d00*/  IMAD.HI.U32 R12, R10, R25, RZ ;  /* 0x000000190a0c7227 */ /* 0x000fe200078e00ff */
[----:B------:R-:W-:Y:S02]  /*0d10*/  ISETP.GT.U32.AND P3, PT, R4, R19, PT ;  /* 0x000000130400720c */ /* 0x000fe40003f64070 */
[----:B------:R-:W-:Y:S01]  /*0d20*/  IABS R29, R21 ;  /* 0x00000015001d7213 */ /* 0x000fe20000000000 */
[----:B------:R-:W-:-:S02]  /*0d30*/  @!P6 IMAD.IADD R3, R3, 0x1, -R4 ;  /* 0x000000010303e824 */ /* 0x000fc400078e0a04 */
[----:B------:R-:W-:Y:S02]  /*0d40*/  IMAD.MOV R14, RZ, RZ, -R12 ;  /* 0x000000ffff0e7224 */ /* 0x000fe400078e0a0c */
[----:B------:R-:W-:-:S04]  /*0d50*/  IMAD.HI.U32 R12, R10, R27, RZ ;  /* 0x0000001b0a0c7227 */ /* 0x000fc800078e00ff */
[----:B------:R-:W-:Y:S01]  /*0d60*/  @!P0 IMAD.MOV R15, RZ, RZ, -R15 ;  /* 0x000000ffff0f8224 */ /* 0x000fe200078e0a0f */
[C---:B------:R-:W-:Y:S01]  /*0d70*/  ISETP.GT.U32.AND P0, PT, R4.reuse, R3, PT ;  /* 0x000000030400720c */ /* 0x040fe20003f04070 */
[----:B------:R-:W-:Y:S02]  /*0d80*/  IMAD R25, R4, R14, R25 ;  /* 0x0000000e04197224 */ /* 0x000fe400078e0219 */
[----:B------:R-:W-:-:S03]  /*0d90*/  IMAD.HI.U32 R14, R10, R29, RZ ;  /* 0x0000001d0a0e7227 */ /* 0x000fc600078e00ff */
[C---:B------:R-:W-:Y:S01]  /*0da0*/  ISETP.GT.U32.AND P6, PT, R4.reuse, R25, PT ;  /* 0x000000190400720c */ /* 0x040fe20003fc4070 */
[----:B------:R-:W-:Y:S01]  /*0db0*/  @!P4 IMAD.IADD R17, R17, 0x1, -R4 ;  /* 0x000000011111c824 */ /* 0x000fe200078e0a04 */
[----:B------:R-:W-:Y:S01]  /*0dc0*/  ISETP.GT.U32.AND P4, PT, R4, R23, PT ;  /* 0x000000170400720c */ /* 0x000fe20003f84070 */
[----:B------:R-:W-:Y:S02]  /*0dd0*/  IMAD.MOV R12, RZ, RZ, -R12 ;  /* 0x000000ffff0c7224 */ /* 0x000fe400078e0a0c */
[----:B------:R-:W-:Y:S02]  /*0de0*/  IMAD.MOV R14, RZ, RZ, -R14 ;  /* 0x000000ffff0e7224 */ /* 0x000fe400078e0a0e */
[----:B------:R-:W-:Y:S01]  /*0df0*/  @!P3 IMAD.IADD R19, R19, 0x1, -R4 ;  /* 0x000000011313b824 */ /* 0x000fe200078e0a04 */
[----:B------:R-:W-:Y:S01]  /*0e00*/  ISETP.GE.AND P3, PT, R18, RZ, PT ;  /* 0x000000ff1200720c */ /* 0x000fe20003f66270 */
[----:B------:R-:W-:Y:S01]  /*0e10*/  IMAD R27, R4, R12, R27 ;  /* 0x0000000c041b7224 */ /* 0x000fe200078e021b */
[----:B------:R-:W-:Y:S01]  /*0e20*/  LOP3.LUT R18, R8, 0x30, RZ, 0xfc, !PT ;  /* 0x0000003008127812 */ /* 0x000fe200078efcff */
[----:B------:R-:W-:-:S02]  /*0e30*/  IMAD R29, R4, R14, R29 ;  /* 0x0000000e041d7224 */ /* 0x000fc400078e021d */
[----:B------:R-:W-:Y:S01]  /*0e40*/  @!P1 IMAD.MOV R19, RZ, RZ, -R19 ;  /* 0x000000ffff139224 */ /* 0x000fe200078e0a13 */
[C---:B------:R-:W-:Y:S01]  /*0e50*/  ISETP.GT.U32.AND P1, PT, R4.reuse, R27, PT ;  /* 0x0000001b0400720c */ /* 0x040fe20003f24070 */
[--C-:B------:R-:W-:Y:S01]  /*0e60*/  @!P0 IMAD.IADD R3, R3, 0x1, -R4.reuse ;  /* 0x0000000103038824 */ /* 0x100fe200078e0a04 */
[----:B------:R-:W-:Y:S01]  /*0e70*/  ISETP.GT.U32.AND P0, PT, R4, R29, PT ;  /* 0x0000001d0400720c */ /* 0x000fe20003f04070 */
[--C-:B------:R-:W-:Y:S01]  /*0e80*/  @!P4 IMAD.IADD R23, R23, 0x1, -R4.reuse ;  /* 0x000000011717c824 */ /* 0x100fe200078e0a04 */
[----:B------:R-:W-:Y:S01]  /*0e90*/  ISETP.GE.AND P4, PT, R16, RZ, PT ;  /* 0x000000ff1000720c */ /* 0x000fe20003f86270 */
[----:B------:R-:W-:Y:S01]  /*0ea0*/  IMAD.HI.U32 R12, R10, R31, RZ ;  /* 0x0000001f0a0c7227 */ /* 0x000fe200078e00ff */
[----:B------:R-:W-:Y:S02]  /*0eb0*/  LOP3.LUT R16, R8, 0x2c, RZ, 0xfc, !PT ;  /* 0x0000002c08107812 */ /* 0x000fe400078efcff */
[----:B------:R-:W-:Y:S01]  /*0ec0*/  IABS R35, R18 ;  /* 0x0000001200237213 */ /* 0x000fe20000000000 */
[----:B------:R-:W-:Y:S01]  /*0ed0*/  @!P6 IMAD.IADD R25, R25, 0x1, -R4 ;  /* 0x000000011919e824 */ /* 0x000fe200078e0a04 */
[----:B------:R-:W-:Y:S01]  /*0ee0*/  IABS R33, R16 ;  /* 0x0000001000217213 */ /* 0x000fe20000000000 */
[----:B------:R-:W-:Y:S01]  /*0ef0*/  @!P2 IMAD.MOV R17, RZ, RZ, -R17 ;  /* 0x000000ffff11a224 */ /* 0x000fe200078e0a11 */
[C---:B------:R-:W-:Y:S01]  /*0f00*/  ISETP.GT.U32.AND P6, PT, R4.reuse, R23, PT ;  /* 0x000000170400720c */ /* 0x040fe20003fc4070 */
[----:B------:R-:W-:Y:S01]  /*0f10*/  IMAD.MOV R12, RZ, RZ, -R12 ;  /* 0x000000ffff0c7224 */ /* 0x000fe200078e0a0c */
[C---:B------:R-:W-:Y:S01]  /*0f20*/  ISETP.GT.U32.AND P2, PT, R4.reuse, R25, PT ;  /* 0x000000190400720c */ /* 0x040fe20003f44070 */
[----:B------:R-:W-:Y:S01]  /*0f30*/  @!P1 IMAD.IADD R27, R27, 0x1, -R4 ;  /* 0x000000011b1b9824 */ /* 0x000fe200078e0a04 */
[----:B------:R-:W-:Y:S01]  /*0f40*/  ISETP.GE.AND P1, PT, R21, RZ, PT ;  /* 0x000000ff1500720c */ /* 0x000fe20003f26270 */
[----:B------:R-:W-:-:S02]  /*0f50*/  IMAD R31, R4, R12, R31 ;  /* 0x0000000c041f7224 */ /* 0x000fc400078e021f */
[----:B------:R-:W-:Y:S01]  /*0f60*/  @!P0 IMAD.IADD R29, R29, 0x1, -R4 ;  /* 0x000000011d1d8824 */ /* 0x000fe200078e0a04 */
[----:B------:R-:W-:Y:S01]  /*0f70*/  ISETP.GT.U32.AND P0, PT, R4, R27, PT ;  /* 0x0000001b0400720c */ /* 0x000fe20003f04070 */
[----:B------:R-:W-:Y:S02]  /*0f80*/  IMAD.MOV.U32 R21, RZ, RZ, R3 ;  /* 0x000000ffff157224 */ /* 0x000fe400078e0003 */
[----:B------:R-:W-:-:S04]  /*0f90*/  IMAD.HI.U32 R12, R10, R33, RZ ;  /* 0x000000210a0c7227 */ /* 0x000fc800078e00ff */
[----:B------:R-:W-:Y:S01]  /*0fa0*/  @!P5 IMAD.MOV R21, RZ, RZ, -R21 ;  /* 0x000000ffff15d224 */ /* 0x000fe200078e0a15 */
[----:B------:R-:W-:Y:S01]  /*0fb0*/  ISETP.GT.U32.AND P5, PT, R4, R29, PT ;  /* 0x0000001d0400720c */ /* 0x000fe20003fa4070 */
[----:B------:R-:W-:Y:S02]  /*0fc0*/  IMAD.MOV R14, RZ, RZ, -R12 ;  /* 0x000000ffff0e7224 */ /* 0x000fe400078e0a0c */
[----:B------:R-:W-:-:S04]  /*0fd0*/  IMAD.HI.U32 R12, R10, R35, RZ ;  /* 0x000000230a0c7227 */ /* 0x000fc800078e00ff */
[----:B------:R-:W-:Y:S01]  /*0fe0*/  @!P2 IMAD.IADD R25, R25, 0x1, -R4 ;  /* 0x000000011919a824 */ /* 0x000fe200078e0a04 */
[----:B------:R-:W-:Y:S01]  /*0ff0*/  ISETP.GE.AND P2, PT, R20, RZ, PT ;  /* 0x000000ff1400720c */ /* 0x000fe20003f46270 */
[----:B------:R-:W-:Y:S01]  /*1000*/  IMAD R33, R4, R14, R33 ;  /* 0x0000000e04217224 */ /* 0x000fe200078e0221 */
[C---:B------:R-:W-:Y:S01]  /*1010*/  LOP3.LUT R20, R8.reuse, 0x34, RZ, 0xfc, !PT ;  /* 0x0000003408147812 */ /* 0x040fe200078efcff */
[----:B------:R-:W-:Y:S01]  /*1020*/  IMAD.MOV R12, RZ, RZ, -R12 ;  /* 0x000000ffff0c7224 */ /* 0x000fe200078e0a0c */
[----:B------:R-:W-:Y:S01]  /*1030*/  LOP3.LUT R14, R8, 0x38, RZ, 0xfc, !PT ;  /* 0x00000038080e7812 */ /* 0x000fe200078efcff */
[----:B------:R-:W-:Y:S01]  /*1040*/  @!P4 IMAD.MOV R25, RZ, RZ, -R25 ;  /* 0x000000ffff19c224 */ /* 0x000fe200078e0a19 */
[C---:B------:R-:W-:Y:S01]  /*1050*/  ISETP.GT.U32.AND P4, PT, R4.reuse, R33, PT ;  /* 0x000000210400720c */ /* 0x040fe20003f84070 */
[C---:B------:R-:W-:Y:S01]  /*1060*/  IMAD R3, R4.reuse, R12, R35 ;  /* 0x0000000c04037224 */ /* 0x040fe200078e0223 */
[----:B------:R-:W-:Y:S01]  /*1070*/  IABS R37, R20 ;  /* 0x0000001400257213 */ /* 0x000fe20000000000 */
[--C-:B------:R-:W-:Y:S01]  /*1080*/  @!P5 IMAD.IADD R29, R29, 0x1, -R4.reuse ;  /* 0x000000011d1dd824 */ /* 0x100fe200078e0a04 */
[----:B------:R-:W-:Y:S01]  /*1090*/  IABS R39, R14 ;  /* 0x0000000e00277213 */ /* 0x000fe20000000000 */
[----:B------:R-:W-:Y:S01]  /*10a0*/  @!P6 IMAD.IADD R23, R23, 0x1, -R4 ;  /* 0x000000011717e824 */ /* 0x000fe200078e0a04 */
[----:B------:R-:W-:Y:S01]  /*10b0*/  ISETP.GT.U32.AND P5, PT, R4, R3, PT ;  /* 0x000000030400720c */ /* 0x000fe20003fa4070 */
[----:B------:R-:W-:Y:S01]  /*10c0*/  IMAD.HI.U32 R12, R10, R37, RZ ;  /* 0x000000250a0c7227 */ /* 0x000fe200078e00ff */
[----:B------:R-:W-:-:S03]  /*10d0*/  ISETP.GT.U32.AND P6, PT, R4, R31, PT ;  /* 0x0000001f0400720c */ /* 0x000fc60003fc4070 */
[----:B------:R-:W-:Y:S02]  /*10e0*/  IMAD.MOV R12, RZ, RZ, -R12 ;  /* 0x000000ffff0c7224 */ /* 0x000fe400078e0a0c */
[----:B------:R-:W-:Y:S01]  /*10f0*/  @!P4 IMAD.IADD R33, R33, 0x1, -R4 ;  /* 0x000000012121c824 */ /* 0x000fe200078e0a04 */
[----:B------:R-:W-:Y:S01]  /*1100*/  ISETP.GE.AND P4, PT, R20, RZ, PT ;  /* 0x000000ff1400720c */ /* 0x000fe20003f86270 */
[----:B------:R-:W-:Y:S01]  /*1110*/  IMAD R37, R4, R12, R37 ;  /* 0x0000000c04257224 */ /* 0x000fe200078e0225 */
[----:B------:R-:W-:Y:S01]  /*1120*/  LOP3.LUT R20, R8, 0x44, RZ, 0xfc, !PT ;  /* 0x0000004408147812 */ /* 0x000fe200078efcff */
[----:B------:R-:W-:-:S03]  /*1130*/  IMAD.HI.U32 R12, R10, R39, RZ ;  /* 0x000000270a0c7227 */ /* 0x000fc600078e00ff */
[----:B------:R-:W-:Y:S01]  /*1140*/  IABS R45, R20 ;  /* 0x00000014002d7213 */ /* 0x000fe20000000000 */
[--C-:B------:R-:W-:Y:S01]  /*1150*/  @!P5 IMAD.IADD R3, R3, 0x1, -R4.reuse ;  /* 0x000000010303d824 */ /* 0x100fe200078e0a04 */
[C---:B------:R-:W-:Y:S01]  /*1160*/  ISETP.GT.U32.AND P5, PT, R4.reuse, R33, PT ;  /* 0x000000210400720c */ /* 0x040fe20003fa4070 */
[----:B------:R-:W-:Y:S02]  /*1170*/  @!P6 IMAD.IADD R31, R31, 0x1, -R4 ;  /* 0x000000011f1fe824 */ /* 0x000fe400078e0a04 */
[----:B------:R-:W-:Y:S02]  /*1180*/  IMAD.MOV R12, RZ, RZ, -R12 ;  /* 0x000000ffff0c7224 */ /* 0x000fe400078e0a0c */
[--C-:B------:R-:W-:Y:S01]  /*1190*/  @!P0 IMAD.IADD R27, R27, 0x1, -R4.reuse ;  /* 0x000000011b1b8824 */ /* 0x100fe200078e0a04 */
[C---:B------:R-:W-:Y:S01]  /*11a0*/  ISETP.GT.U32.AND P6, PT, R4.reuse, R31, PT ;  /* 0x0000001f0400720c */ /* 0x040fe20003fc4070 */
[----:B------:R-:W-:Y:S01]  /*11b0*/  IMAD R39, R4, R12, R39 ;  /* 0x0000000c04277224 */ /* 0x000fe200078e0227 */
[----:B------:R-:W-:Y:S01]  /*11c0*/  ISETP.GE.AND P0, PT, R16, RZ, PT ;  /* 0x000000ff1000720c */ /* 0x000fe20003f06270 */
[----:B------:R-:W-:Y:S01]  /*11d0*/  @!P3 IMAD.MOV R23, RZ, RZ, -R23 ;  /* 0x000000ffff17b224 */ /* 0x000fe200078e0a17 */
[----:B------:R-:W-:Y:S01]  /*11e0*/  LOP3.LUT R16, R8, 0x3c, RZ, 0xfc, !PT ;  /* 0x0000003c08107812 */ /* 0x000fe200078efcff */
[----:B------:R-:W-:Y:S01]  /*11f0*/  @!P2 IMAD.MOV R27, RZ, RZ, -R27 ;  /* 0x000000ffff1ba224 */ /* 0x000fe200078e0a1b */
[----:B------:R-:W-:Y:S01]  /*1200*/  ISETP.GE.AND P3, PT, R22, RZ, PT ;  /* 0x000000ff1600720c */ /* 0x000fe20003f66270 */
[----:B------:R-:W-:Y:S01]  /*1210*/  @!P5 IMAD.IADD R33, R33, 0x1, -R4 ;  /* 0x000000012121d824 */ /* 0x000fe200078e0a04 */
[----:B------:R-:W-:Y:S01]  /*1220*/  ISETP.GT.U32.AND P5, PT, R4, R39, PT ;  /* 0x000000270400720c */ /* 0x000fe20003fa4070 */
[----:B------:R-:W-:Y:S01]  /*1230*/  @!P1 IMAD.MOV R29, RZ, RZ, -R29 ;  /* 0x000000ffff1d9224 */ /* 0x000fe200078e0a1d */
[----:B------:R-:W-:-:S02]  /*1240*/  IABS R41, R16 ;  /* 0x0000001000297213 */ /* 0x000fc40000000000 */
[----:B------:R-:W-:Y:S01]  /*1250*/  ISETP.GT.U32.AND P2, PT, R4, R3, PT ;  /* 0x000000030400720c */ /* 0x000fe20003f44070 */
[----:B------:R-:W-:Y:S01]  /*1260*/  @!P6 IMAD.IADD R31, R31, 0x1, -R4 ;  /* 0x000000011f1fe824 */ /* 0x000fe200078e0a04 */
[----:B------:R-:W-:Y:S01]  /*1270*/  ISETP.GE.AND P6, PT, R18, RZ, PT ;  /* 0x000000ff1200720c */ /* 0x000fe20003fc6270 */
[----:B------:R-:W-:Y:S01]  /*1280*/  IMAD.HI.U32 R12, R10, R41, RZ ;  /* 0x000000290a0c7227 */ /* 0x000fe200078e00ff */
[----:B------:R-:W-:Y:S02]  /*1290*/  LOP3.LUT R18, R8, 0x40, RZ, 0xfc, !PT ;  /* 0x0000004008127812 */ /* 0x000fe400078efcff */
[----:B------:R-:W-:Y:S01]  /*12a0*/  ISETP.GE.AND P1, PT, R14, RZ, PT ;  /* 0x000000ff0e00720c */ /* 0x000fe20003f26270 */
[----:B------:R-:W-:Y:S01]  /*12b0*/  IMAD.MOV R12, RZ, RZ, -R12 ;  /* 0x000000ffff0c7224 */ /* 0x000fe200078e0a0c */
[----:B------:R-:W-:Y:S01]  /*12c0*/  IABS R43, R18 ;  /* 0x00000012002b7213 */ /* 0x000fe20000000000 */
[----:B------:R-:W-:Y:S01]  /*12d0*/  @!P5 IMAD.IADD R39, R39, 0x1, -R4 ;  /* 0x000000012727d824 */ /* 0x000fe200078e0a04 */
[----:B------:R-:W-:Y:S01]  /*12e0*/  LOP3.LUT R22, R8, 0x58, RZ, 0xfc, !PT ;  /* 0x0000005808167812 */ /* 0x000fe200078efcff */
[----:B------:R-:W-:-:S02]  /*12f0*/  IMAD R41, R4, R12, R41 ;  /* 0x0000000c04297224 */ /* 0x000fc400078e0229 */
[----:B------:R-:W-:Y:S01]  /*1300*/  IMAD.HI.U32 R12, R10, R43, RZ ;  /* 0x0000002b0a0c7227 */ /* 0x000fe200078e00ff */
[C---:B------:R-:W-:Y:S02]  /*1310*/  ISETP.GT.U32.AND P5, PT, R4.reuse, R39, PT ;  /* 0x000000270400720c */ /* 0x040fe40003fa4070 */
[----:B------:R-:W-:Y:S01]  /*1320*/  IABS R55, R22 ;  /* 0x0000001600377213 */ /* 0x000fe20000000000 */
[----:B------:R-:W-:Y:S02]  /*1330*/  IMAD.MOV R12, RZ, RZ, -R12 ;  /* 0x000000ffff0c7224 */ /* 0x000fe400078e0a0c */
[----:B------:R-:W-:Y:S01]  /*1340*/  @!P3 IMAD.MOV R31, RZ, RZ, -R31 ;  /* 0x000000ffff1fb224 */ /* 0x000fe200078e0a1f */
[C---:B------:R-:W-:Y:S01]  /*1350*/  ISETP.GT.U32.AND P3, PT, R4.reuse, R37, PT ;  /* 0x000000250400720c */ /* 0x040fe20003f64070 */
[----:B------:R-:W-:Y:S01]  /*1360*/  IMAD R43, R4, R12, R43 ;  /* 0x0000000c042b7224 */ /* 0x000fe200078e022b */
[----:B------:R-:W-:Y:S01]  /*1370*/  LOP3.LUT R12, R8, 0x4c, RZ, 0xfc, !PT ;  /* 0x0000004c080c7812 */ /* 0x000fe200078efcff */
[--C-:B------:R-:W-:Y:S01]  /*1380*/  @!P2 IMAD.IADD R3, R3, 0x1, -R4.reuse ;  /* 0x000000010303a824 */ /* 0x100fe200078e0a04 */
[----:B------:R-:W-:Y:S01]  /*1390*/  ISETP.GE.AND P2, PT, R16, RZ, PT ;  /* 0x000000ff1000720c */ /* 0x000fe20003f46270 */
[----:B------:R-:W-:Y:S01]  /*13a0*/  IMAD.SHL.U32 R16, R153, 0x10, RZ ;  /* 0x0000001099107824 */ /* 0x000fe200078e00ff */
[----:B------:R-:W-:Y:S01]  /*13b0*/  IABS R49, R12 ;  /* 0x0000000c00317213 */ /* 0x000fe20000000000 */
[----:B------:R-:W-:Y:S01]  /*13c0*/  @!P5 IMAD.IADD R39, R39, 0x1, -R4 ;  /* 0x000000012727d824 */ /* 0x000fe200078e0a04 */
[----:B------:R-:W-:Y:S01]  /*13d0*/  ISETP.GT.U32.AND P5, PT, R4, R43, PT ;  /* 0x0000002b0400720c */ /* 0x000fe20003fa4070 */
[----:B------:R-:W-:Y:S01]  /*13e0*/  IMAD.HI.U32 R14, R10, R45, RZ ;  /* 0x0000002d0a0e7227 */ /* 0x000fe200078e00ff */
[----:B------:R-:W-:-:S03]  /*13f0*/  LOP3.LUT R16, R16, 0x70, RZ, 0xc0, !PT ;  /* 0x0000007010107812 */ /* 0x000fc600078ec0ff */
[----:B------:R-:W-:Y:S02]  /*1400*/  IMAD.MOV R14, RZ, RZ, -R14 ;  /* 0x000000ffff0e7224 */ /* 0x000fe400078e0a0e */
[----:B------:R-:W-:Y:S02]  /*1410*/  IMAD.MOV.U32 R35, RZ, RZ, R3 ;  /* 0x000000ffff237224 */ /* 0x000fe400078e0003 */
[----:B------:R-:W-:Y:S02]  /*1420*/  IMAD R3, R9, 0x80, R16 ;  /* 0x0000008009037824 */ /* 0x000fe400078e0210 */
[--C-:B------:R-:W-:Y:S02]  /*1430*/  @!P3 IMAD.IADD R37, R37, 0x1, -R4.reuse ;  /* 0x000000012525b824 */ /* 0x100fe400078e0a04 */
[----:B------:R-:W-:Y:S02]  /*1440*/  @!P5 IMAD.IADD R43, R43, 0x1, -R4 ;  /* 0x000000012b2bd824 */ /* 0x000fe400078e0a04 */
[C---:B------:R-:W-:Y:S01]  /*1450*/  IMAD R9, R4.reuse, R14, R45 ;  /* 0x0000000e04097224 */ /* 0x040fe200078e022d */
[C---:B------:R-:W-:Y:S01]  /*1460*/  ISETP.GT.U32.AND P3, PT, R4.reuse, R37, PT ;  /* 0x000000250400720c */ /* 0x040fe20003f64070 */
[----:B------:R-:W-:Y:S01]  /*1470*/  @!P0 IMAD.MOV R33, RZ, RZ, -R33 ;  /* 0x000000ffff218224 */ /* 0x000fe200078e0a21 */
[C---:B------:R-:W-:Y:S01]  /*1480*/  ISETP.GT.U32.AND P5, PT, R4.reuse, R43, PT ;  /* 0x0000002b0400720c */ /* 0x040fe20003fa4070 */
[----:B------:R-:W-:Y:S01]  /*1490*/  @!P1 IMAD.MOV R39, RZ, RZ, -R39 ;  /* 0x000000ffff279224 */ /* 0x000fe200078e0a27 */
[----:B------:R-:W-:Y:S01]  /*14a0*/  ISETP.GT.U32.AND P0, PT, R4, R41, PT ;  /* 0x000000290400720c */ /* 0x000fe20003f04070 */
[----:B------:R-:W-:Y:S01]  /*14b0*/  @!P6 IMAD.MOV R35, RZ, RZ, -R35 ;  /* 0x000000ffff23e224 */ /* 0x000fe200078e0a23 */
[----:B------:R-:W-:Y:S01]  /*14c0*/  ISETP.GE.AND P1, PT, R12, RZ, PT ;  /* 0x000000ff0c00720c */ /* 0x000fe20003f26270 */
[----:B------:R-:W-:Y:S01]  /*14d0*/  IMAD.HI.U32 R12, R10, R49, RZ ;  /* 0x000000310a0c7227 */ /* 0x000fe200078e00ff */
[----:B------:R-:W-:-:S02]  /*14e0*/  ISETP.GE.AND P6, PT, R18, RZ, PT ;  /* 0x000000ff1200720c */ /* 0x000fc40003fc6270 */
[----:B------:R-:W-:Y:S01]  /*14f0*/  LOP3.LUT R14, R8, 0x50, RZ, 0xfc, !PT ;  /* 0x00000050080e7812 */ /* 0x000fe200078efcff */
[----:B------:R-:W-:Y:S02]  /*1500*/  IMAD.MOV R12, RZ, RZ, -R12 ;  /* 0x000000ffff0c7224 */ /* 0x000fe400078e0a0c */
[--C-:B------:R-:W-:Y:S01]  /*1510*/  @!P3 IMAD.IADD R37, R37, 0x1, -R4.reuse ;  /* 0x000000012525b824 */ /* 0x100fe200078e0a04 */
[----:B------:R-:W-:Y:S01]  /*1520*/  ISETP.GE.AND P3, PT, R20, RZ, PT ;  /* 0x000000ff1400720c */ /* 0x000fe20003f66270 */
[----:B------:R-:W-:Y:S01]  /*1530*/  @!P5 IMAD.IADD R43, R43, 0x1, -R4 ;  /* 0x000000012b2bd824 */ /* 0x000fe200078e0a04 */
[----:B------:R-:W-:Y:S01]  /*1540*/  ISETP.GT.U32.AND P5, PT, R4, R9, PT ;  /* 0x000000090400720c */ /* 0x000fe20003fa4070 */
[----:B------:R-:W-:Y:S01]  /*1550*/  @!P4 IMAD.MOV R37, RZ, RZ, -R37 ;  /* 0x000000ffff25c224 */ /* 0x000fe200078e0a25 */
[----:B------:R-:W-:Y:S01]  /*1560*/  ISETP.GE.AND P4, PT, R6, RZ, PT ;  /* 0x000000ff0600720c */ /* 0x000fe20003f86270 */
[----:B------:R-:W-:Y:S01]  /*1570*/  IMAD.HI.U32 R6, R10, R47, RZ ;  /* 0x0000002f0a067227 */ /* 0x000fe200078e00ff */
[----:B------:R-:W-:-:S02]  /*1580*/  LOP3.LUT R20, R8, 0x54, RZ, 0xfc, !PT ;  /* 0x0000005408147812 */ /* 0x000fc400078efcff */
[----:B------:R-:W-:Y:S01]  /*1590*/  IABS R51, R14 ;  /* 0x0000000e00337213 */ /* 0x000fe20000000000 */
[----:B------:R-:W-:Y:S01]  /*15a0*/  IMAD.MOV R6, RZ, RZ, -R6 ;  /* 0x000000ffff067224 */ /* 0x000fe200078e0a06 */
[----:B------:R-:W-:Y:S01]  /*15b0*/  IABS R53, R20 ;  /* 0x0000001400357213 */ /* 0x000fe20000000000 */
[--C-:B------:R-:W-:Y:S02]  /*15c0*/  @!P0 IMAD.IADD R41, R41, 0x1, -R4.reuse ;  /* 0x0000000129298824 */ /* 0x100fe400078e0a04 */
[C---:B------:R-:W-:Y:S02]  /*15d0*/  IMAD R47, R4.reuse, R6, R47 ;  /* 0x00000006042f7224 */ /* 0x040fe400078e022f */
[----:B------:R-:W-:Y:S01]  /*15e0*/  @!P5 IMAD.IADD R9, R9, 0x1, -R4 ;  /* 0x000000010909d824 */ /* 0x000fe200078e0a04 */
[C---:B------:R-:W-:Y:S01]  /*15f0*/  ISETP.GT.U32.AND P0, PT, R4.reuse, R41, PT ;  /* 0x000000290400720c */ /* 0x040fe20003f04070 */
[----:B------:R-:W-:Y:S02]  /*1600*/  IMAD R49, R4, R12, R49 ;  /* 0x0000000c04317224 */ /* 0x000fe400078e0231 */
[----:B------:R-:W-:Y:S01]  /*1610*/  IMAD.HI.U32 R18, R10, R55, RZ ;  /* 0x000000370a127227 */ /* 0x000fe200078e00ff */
[----:B------:R-:W-:-:S03]  /*1620*/  ISETP.GT.U32.AND P5, PT, R4, R9, PT ;  /* 0x000000090400720c */ /* 0x000fc60003fa4070 */
[----:B------:R-:W-:-:S04]  /*1630*/  IMAD.HI.U32 R16, R10, R53, RZ ;  /* 0x000000350a107227 */ /* 0x000fc800078e00ff */
[----:B------:R-:W-:Y:S02]  /*1640*/  IMAD.MOV R18, RZ, RZ, -R18 ;  /* 0x000000ffff127224 */ /* 0x000fe400078e0a12 */
[----:B------:R-:W-:Y:S01]  /*1650*/  @!P0 IMAD.IADD R41, R41, 0x1, -R4 ;  /* 0x0000000129298824 */ /* 0x000fe200078e0a04 */
[----:B------:R-:W-:Y:S01]  /*1660*/  ISETP.GE.AND P0, PT, R14, RZ, PT ;  /* 0x000000ff0e00720c */ /* 0x000fe20003f06270 */
[----:B------:R-:W-:Y:S02]  /*1670*/  IMAD.MOV R16, RZ, RZ, -R16 ;  /* 0x000000ffff107224 */ /* 0x000fe400078e0a10 */
[----:B------:R-:W-:Y:S01]  /*1680*/  @!P5 IMAD.IADD R9, R9, 0x1, -R4 ;  /* 0x000000010909d824 */ /* 0x000fe200078e0a04 */
[----:B------:R-:W-:Y:S01]  /*1690*/  ISETP.GT.U32.AND P5, PT, R4, R47, PT ;  /* 0x0000002f0400720c */ /* 0x000fe20003fa4070 */
[----:B------:R-:W-:-:S04]  /*16a0*/  IMAD.HI.U32 R14, R10, R51, RZ ;  /* 0x000000330a0e7227 */ /* 0x000fc800078e00ff */
[----:B------:R-:W-:Y:S01]  /*16b0*/  IMAD R55, R4, R18, R55 ;  /* 0x0000001204377224 */ /* 0x000fe200078e0237 */
[----:B------:R-:W-:Y:S01]  /*16c0*/  LOP3.LUT R18, R8, 0x5c, RZ, 0xfc, !PT ;  /* 0x0000005c08127812 */ /* 0x000fe200078efcff */
[C---:B------:R-:W-:Y:S02]  /*16d0*/  IMAD R53, R4.reuse, R16, R53 ;  /* 0x0000001004357224 */ /* 0x040fe400078e0235 */
[----:B------:R-:W-:Y:S01]  /*16e0*/  IMAD.MOV.U32 R45, RZ, RZ, R9 ;  /* 0x000000ffff2d7224 */ /* 0x000fe200078e0009 */
[----:B------:R-:W-:Y:S01]  /*16f0*/  IABS R57, R18 ;  /* 0x0000001200397213 */ /* 0x000fe20000000000 */
[----:B------:R-:W-:Y:S02]  /*1700*/  IMAD.MOV R14, RZ, RZ, -R14 ;  /* 0x000000ffff0e7224 */ /* 0x000fe400078e0a0e */
[----:B------:R-:W-:Y:S01]  /*1710*/  @!P5 IMAD.IADD R47, R47, 0x1, -R4 ;  /* 0x000000012f2fd824 */ /* 0x000fe200078e0a04 */
[C---:B------:R-:W-:Y:S01]  /*1720*/  ISETP.GT.U32.AND P5, PT, R4.reuse, R49, PT ;  /* 0x000000310400720c */ /* 0x040fe20003fa4070 */
[----:B------:R-:W-:Y:S01]  /*1730*/  @!P3 IMAD.MOV R45, RZ, RZ, -R45 ;  /* 0x000000ffff2db224 */ /* 0x000fe200078e0a2d */
[C---:B------:R-:W-:Y:S01]  /*1740*/  ISETP.GT.U32.AND P3, PT, R4.reuse, R53, PT ;  /* 0x000000350400720c */ /* 0x040fe20003f64070 */
[----:B------:R-:W-:-:S02]  /*1750*/  IMAD R51, R4, R14, R51 ;  /* 0x0000000e04337224 */ /* 0x000fc400078e0233 */
[----:B------:R-:W-:-:S04]  /*1760*/  IMAD.HI.U32 R14, R10, R61, RZ ;  /* 0x0000003d0a0e7227 */ /* 0x000fc800078e00ff */
[----:B------:R-:W-:-:S04]  /*1770*/  IMAD.HI.U32 R6, R10, R57, RZ ;  /* 0x000000390a067227 */ /* 0x000fc800078e00ff */
[----:B------:R-:W-:Y:S02]  /*1780*/  @!P5 IMAD.IADD R49, R49, 0x1, -R4 ;  /* 0x000000013131d824 */ /* 0x000fe400078e0a04 */
[----:B------:R-:W-:Y:S01]  /*1790*/  @!P2 IMAD.MOV R41, RZ, RZ, -R41 ;  /* 0x000000ffff29a224 */ /* 0x000fe200078e0a29 */
[C---:B------:R-:W-:Y:S01]  /*17a0*/  ISETP.GT.U32.AND P2, PT, R4.reuse, R47, PT ;  /* 0x0000002f0400720c */ /* 0x040fe20003f44070 */
[----:B------:R-:W-:Y:S01]  /*17b0*/  @!P6 IMAD.MOV R43, RZ, RZ, -R43 ;  /* 0x000000ffff2be224 */ /* 0x000fe200078e0a2b */
[C---:B------:R-:W-:Y:S01]  /*17c0*/  ISETP.GT.U32.AND P5, PT, R4.reuse, R49, PT ;  /* 0x000000310400720c */ /* 0x040fe20003fa4070 */
[----:B------:R-:W-:Y:S01]  /*17d0*/  IMAD.MOV R14, RZ, RZ, -R14 ;  /* 0x000000ffff0e7224 */ /* 0x000fe200078e0a0e */
[----:B------:R-:W-:Y:S01]  /*17e0*/  ISETP.GT.U32.AND P6, PT, R4, R51, PT ;  /* 0x000000330400720c */ /* 0x000fe20003fc4070 */
[----:B------:R-:W-:-:S04]  /*17f0*/  IMAD.HI.U32 R12, R10, R59, RZ ;  /* 0x0000003b0a0c7227 */ /* 0x000fc800078e00ff */
[----:B------:R-:W-:Y:S02]  /*1800*/  IMAD.MOV R16, RZ, RZ, -R6 ;  /* 0x000000ffff107224 */ /* 0x000fe400078e0a06 */
[----:B------:R-:W-:Y:S01]  /*1810*/  IMAD R61, R4, R14, R61 ;  /* 0x0000000e043d7224 */ /* 0x000fe200078e023d */
[----:B------:R-:W-:Y:S01]  /*1820*/  LOP3.LUT R14, R8, 0x78, RZ, 0xfc, !PT ;  /* 0x00000078080e7812 */ /* 0x000fe200078efcff */
[----:B------:R-:W-:Y:S02]  /*1830*/  IMAD.MOV R12, RZ, RZ, -R12 ;  /* 0x000000ffff0c7224 */ /* 0x000fe400078e0a0c */
[----:B------:R-:W-:Y:S01]  /*1840*/  IMAD R57, R4, R16, R57 ;  /* 0x0000001004397224 */ /* 0x000fe200078e0239 */
[----:B------:R-:W-:Y:S01]  /*1850*/  LOP3.LUT R16, R8, 0x70, RZ, 0xfc, !PT ;  /* 0x0000007008107812 */ /* 0x000fe200078efcff */
[--C-:B------:R-:W-:Y:S01]  /*1860*/  @!P3 IMAD.IADD R53, R53, 0x1, -R4.reuse ;  /* 0x000000013535b824 */ /* 0x100fe200078e0a04 */
[C---:B------:R-:W-:Y:S01]  /*1870*/  ISETP.GT.U32.AND P3, PT, R4.reuse, R61, PT ;  /* 0x0000003d0400720c */ /* 0x040fe20003f64070 */
[C---:B------:R-:W-:Y:S01]  /*1880*/  IMAD R59, R4.reuse, R12, R59 ;  /* 0x0000000c043b7224 */ /* 0x040fe200078e023b */
[----:B------:R-:W-:Y:S01]  /*1890*/  IABS R67, R16 ;  /* 0x0000001000437213 */ /* 0x000fe20000000000 */
[--C-:B------:R-:W-:Y:S01]  /*18a0*/  @!P5 IMAD.IADD R49, R49, 0x1, -R4.reuse ;  /* 0x000000013131d824 */ /* 0x100fe200078e0a04 */
[C---:B------:R-:W-:Y:S01]  /*18b0*/  ISETP.GT.U32.AND P5, PT, R4.reuse, R57, PT ;  /* 0x000000390400720c */ /* 0x040fe20003fa4070 */
[--C-:B------:R-:W-:Y:S01]  /*18c0*/  @!P2 IMAD.IADD R47, R47, 0x1, -R4.reuse ;  /* 0x000000012f2fa824 */ /* 0x100fe200078e0a04 */
[C---:B------:R-:W-:Y:S01]  /*18d0*/  ISETP.GT.U32.AND P2, PT, R4.reuse, R55, PT ;  /* 0x000000370400720c */ /* 0x040fe20003f44070 */
[----:B------:R-:W-:Y:S01]  /*18e0*/  @!P6 IMAD.IADD R51, R51, 0x1, -R4 ;  /* 0x000000013333e824 */ /* 0x000fe200078e0a04 */
[----:B------:R-:W-:Y:S01]  /*18f0*/  ISETP.GT.U32.AND P6, PT, R4, R59, PT ;  /* 0x0000003b0400720c */ /* 0x000fe20003fc4070 */
[----:B------:R-:W-:Y:S01]  /*1900*/  IMAD.HI.U32 R6, R10, R63, RZ ;  /* 0x0000003f0a067227 */ /* 0x000fe200078e00ff */
[----:B------:R-:W-:-:S03]  /*1910*/  IABS R71, R14 ;  /* 0x0000000e00477213 */ /* 0x000fc60000000000 */
[----:B------:R-:W-:Y:S01]  /*1920*/  @!P4 IMAD.MOV R47, RZ, RZ, -R47 ;  /* 0x000000ffff2fc224 */ /* 0x000fe200078e0a2f */
[----:B------:R-:W-:Y:S01]  /*1930*/  ISETP.GT.U32.AND P4, PT, R4, R53, PT ;  /* 0x000000350400720c */ /* 0x000fe20003f84070 */
[--C-:B------:R-:W-:Y:S02]  /*1940*/  @!P3 IMAD.IADD R61, R61, 0x1, -R4.reuse ;  /* 0x000000013d3db824 */ /* 0x100fe400078e0a04 */
[----:B------:R-:W-:Y:S02]  /*1950*/  @!P5 IMAD.IADD R57, R57, 0x1, -R4 ;  /* 0x000000013939d824 */ /* 0x000fe400078e0a04 */
[----:B------:R-:W-:-:S04]  /*1960*/  IMAD.HI.U32 R12, R10, R65, RZ ;  /* 0x000000410a0c7227 */ /* 0x000fc800078e00ff */
[----:B------:R-:W-:Y:S02]  /*1970*/  IMAD.MOV R6, RZ, RZ, -R6 ;  /* 0x000000ffff067224 */ /* 0x000fe400078e0a06 */
[--C-:B------:R-:W-:Y:S01]  /*1980*/  @!P2 IMAD.IADD R55, R55, 0x1, -R4.reuse ;  /* 0x000000013737a824 */ /* 0x100fe200078e0a04 */
[C---:B------:R-:W-:Y:S01]  /*1990*/  ISETP.GT.U32.AND P2, PT, R4.reuse, R51, PT ;  /* 0x000000330400720c */ /* 0x040fe20003f44070 */
[----:B------:R-:W-:Y:S01]  /*19a0*/  @!P1 IMAD.MOV R49, RZ, RZ, -R49 ;  /* 0x000000ffff319224 */ /* 0x000fe200078e0a31 */
[C---:B------:R-:W-:Y:S01]  /*19b0*/  ISETP.GT.U32.AND P1, PT, R4.reuse, R61, PT ;  /* 0x0000003d0400720c */ /* 0x040fe20003f24070 */
[----:B------:R-:W-:Y:S01]  /*19c0*/  @!P6 IMAD.IADD R59, R59, 0x1, -R4 ;  /* 0x000000013b3be824 */ /* 0x000fe200078e0a04 */
[C---:B------:R-:W-:Y:S01]  /*19d0*/  ISETP.GT.U32.AND P6, PT, R4.reuse, R57, PT ;  /* 0x000000390400720c */ /* 0x040fe20003fc4070 */
[----:B------:R-:W-:Y:S01]  /*19e0*/  IMAD.MOV R12, RZ, RZ, -R12 ;  /* 0x000000ffff0c7224 */ /* 0x000fe200078e0a0c */
[C---:B------:R-:W-:Y:S01]  /*19f0*/  ISETP.GT.U32.AND P5, PT, R4.reuse, R55, PT ;  /* 0x000000370400720c */ /* 0x040fe20003fa4070 */
[C---:B------:R-:W-:Y:S01]  /*1a00*/  IMAD R63, R4.reuse, R6, R63 ;  /* 0x00000006043f7224 */ /* 0x040fe200078e023f */
[----:B------:R-:W-:Y:S01]  /*1a10*/  ISETP.GT.U32.AND P3, PT, R4, R59, PT ;  /* 0x0000003b0400720c */ /* 0x000fe20003f64070 */
[----:B------:R-:W-:-:S04]  /*1a20*/  IMAD.HI.U32 R6, R10, R67, RZ ;  /* 0x000000430a067227 */ /* 0x000fc800078e00ff */
[----:B------:R-:W-:-:S04]  /*1a30*/  IMAD.HI.U32 R8, R10, R69, RZ ;  /* 0x000000450a087227 */ /* 0x000fc800078e00ff */
[C---:B------:R-:W-:Y:S02]  /*1a40*/  IMAD R65, R4.reuse, R12, R65 ;  /* 0x0000000c04417224 */ /* 0x040fe400078e0241 */
[----:B------:R-:W-:Y:S02]  /*1a50*/  IMAD.MOV R6, RZ, RZ, -R6 ;  /* 0x000000ffff067224 */ /* 0x000fe400078e0a06 */
[----:B------:R-:W-:Y:S02]  /*1a60*/  IMAD.MOV R8, RZ, RZ, -R8 ;  /* 0x000000ffff087224 */ /* 0x000fe400078e0a08 */
[----:B------:R-:W-:Y:S01]  /*1a70*/  @!P4 IMAD.IADD R53, R53, 0x1, -R4 ;  /* 0x000000013535c824 */ /* 0x000fe200078e0a04 */
[C---:B------:R-:W-:Y:S01]  /*1a80*/  ISETP.GT.U32.AND P4, PT, R4.reuse, R65, PT ;  /* 0x000000410400720c */ /* 0x040fe20003f84070 */
[C---:B------:R-:W-:Y:S01]  /*1a90*/  IMAD R67, R4.reuse, R6, R67 ;  /* 0x0000000604437224 */ /* 0x040fe200078e0243 */
[----:B------:R-:W-:Y:S01]  /*1aa0*/  IABS R6, R154 ;  /* 0x0000009a00067213 */ /* 0x000fe20000000000 */
[----:B------:R-:W-:-:S02]  /*1ab0*/  IMAD R69, R4, R8, R69 ;  /* 0x0000000804457224 */ /* 0x000fc400078e0245 */
[----:B------:R-:W-:Y:S01]  /*1ac0*/  IMAD.HI.U32 R10, R10, R71, RZ ;  /* 0x000000470a0a7227 */ /* 0x000fe200078e00ff */
[----:B------:R-:W4:Y:S03]  /*1ad0*/  LDC.64 R8, c[0x0][0x238] ;  /* 0x00008e00ff087b82 */ /* 0x000f260000000a00 */
[--C-:B------:R-:W-:Y:S01]  /*1ae0*/  @!P2 IMAD.IADD R51, R51, 0x1, -R4.reuse ;  /* 0x000000013333a824 */ /* 0x100fe200078e0a04 */
[----:B------:R-:W-:Y:S01]  /*1af0*/  ISETP.GT.U32.AND P2, PT, R4, R63, PT ;  /* 0x0000003f0400720c */ /* 0x000fe20003f44070 */
[--C-:B------:R-:W-:Y:S01]  /*1b00*/  @!P1 IMAD.IADD R61, R61, 0x1, -R4.reuse ;  /* 0x000000013d3d9824 */ /* 0x100fe200078e0a04 */
[----:B------:R-:W-:Y:S01]  /*1b10*/  ISETP.GE.AND P1, PT, R20, RZ, PT ;  /* 0x000000ff1400720c */ /* 0x000fe20003f26270 */
[----:B------:R-:W-:Y:S01]  /*1b20*/  @!P6 IMAD.IADD R57, R57, 0x1, -R4 ;  /* 0x000000013939e824 */ /* 0x000fe200078e0a04 */
[----:B------:R-:W-:Y:S01]  /*1b30*/  ISETP.GT.U32.AND P6, PT, R4, R69, PT ;  /* 0x000000450400720c */ /* 0x000fe20003fc4070 */
[----:B------:R-:W-:-:S02]  /*1b40*/  IMAD.MOV R10, RZ, RZ, -R10 ;  /* 0x000000ffff0a7224 */ /* 0x000fc400078e0a0a */
[----:B------:R-:W-:-:S04]  /*1b50*/  IMAD.HI.U32 R7, R7, R6, RZ ;  /* 0x0000000607077227 */ /* 0x000fc800078e00ff */
[--C-:B------:R-:W-:Y:S01]  /*1b60*/  @!P5 IMAD.IADD R55, R55, 0x1, -R4.reuse ;  /* 0x000000013737d824 */ /* 0x100fe200078e0a04 */
[C---:B------:R-:W-:Y:S01]  /*1b70*/  ISETP.GT.U32.AND P5, PT, R4.reuse, R67, PT ;  /* 0x000000430400720c */ /* 0x040fe20003fa4070 */
[----:B------:R-:W-:Y:S02]  /*1b80*/  IMAD R71, R4, R10, R71 ;  /* 0x0000000a04477224 */ /* 0x000fe400078e0247 */
[----:B------:R-:W-:Y:S02]  /*1b90*/  IMAD.MOV R7, RZ, RZ, -R7 ;  /* 0x000000ffff077224 */ /* 0x000fe400078e0a07 */
[--C-:B------:R-:W-:Y:S01]  /*1ba0*/  @!P4 IMAD.IADD R65, R65, 0x1, -R4.reuse ;  /* 0x000000014141c824 */ /* 0x100fe200078e0a04 */
[----:B------:R-:W-:Y:S01]  /*1bb0*/  ISETP.GE.AND P4, PT, R18, RZ, PT ;  /* 0x000000ff1200720c */ /* 0x000fe20003f86270 */
[----:B------:R-:W-:Y:S01]  /*1bc0*/  @!P3 IMAD.IADD R59, R59, 0x1, -R4 ;  /* 0x000000013b3bb824 */ /* 0x000fe200078e0a04 */
[----:B------:R-:W-:Y:S01]  /*1bd0*/  ISETP.GT.U32.AND P3, PT, R4, R71, PT ;  /* 0x000000470400720c */ /* 0x000fe20003f64070 */
[----:B------:R-:W-:-:S02]  /*1be0*/  IMAD R10, R5, R7, R6 ;  /* 0x00000007050a7224 */ /* 0x000fc400078e0206 */
[--C-:B------:R-:W-:Y:S01]  /*1bf0*/  @!P2 IMAD.IADD R63, R63, 0x1, -R4.reuse ;  /* 0x000000013f3fa824 */ /* 0x100fe200078e0a04 */
[----:B------:R-:W-:Y:S01]  /*1c00*/  ISETP.GE.AND P2, PT, R22, RZ, PT ;  /* 0x000000ff1600720c */ /* 0x000fe20003f46270 */
[----:B------:R-:W-:Y:S01]  /*1c10*/  @!P1 IMAD.MOV R53, RZ, RZ, -R53 ;  /* 0x000000ffff359224 */ /* 0x000fe200078e0a35 */
[C---:B------:R-:W-:Y:S01]  /*1c20*/  ISETP.GT.U32.AND P1, PT, R4.reuse, R65, PT ;  /* 0x000000410400720c */ /* 0x040fe20003f24070 */
[--C-:B------:R-:W-:Y:S01]  /*1c30*/  @!P6 IMAD.IADD R69, R69, 0x1, -R4.reuse ;  /* 0x000000014545e824 */ /* 0x100fe200078e0a04 */
[----:B------:R-:W-:Y:S01]  /*1c40*/  ISETP.GT.U32.AND P6, PT, R5, R10, PT ;  /* 0x0000000a0500720c */ /* 0x000fe20003fc4070 */
[----:B------:R-:W-:Y:S01]  /*1c50*/  @!P0 IMAD.MOV R51, RZ, RZ, -R51 ;  /* 0x000000ffff338224 */ /* 0x000fe200078e0a33 */
[----:B------:R-:W-:Y:S01]  /*1c60*/  ISETP.GT.U32.AND P0, PT, R4, R63, PT ;  /* 0x0000003f0400720c */ /* 0x000fe20003f04070 */
[--C-:B------:R-:W-:Y:S01]  /*1c70*/  @!P5 IMAD.IADD R67, R67, 0x1, -R4.reuse ;  /* 0x000000014343d824 */ /* 0x100fe200078e0a04 */
[----:B------:R-:W-:Y:S01]  /*1c80*/  ISETP.GE.AND P5, PT, R24, RZ, PT ;  /* 0x000000ff1800720c */ /* 0x000fe20003fa6270 */
[----:B------:R-:W-:Y:S01]  /*1c90*/  @!P3 IMAD.IADD R71, R71, 0x1, -R4 ;  /* 0x000000014747b824 */ /* 0x000fe200078e0a04 */
[----:B------:R-:W5:Y:S01]  /*1ca0*/  LDC.64 R6, c[0x0][0x230] ;  /* 0x00008c00ff067b82 */ /* 0x000f620000000a00 */
[----:B------:R-:W-:Y:S01]  /*1cb0*/  ISETP.GT.U32.AND P3, PT, R4, R69, PT ;  /* 0x000000450400720c */ /* 0x000fe20003f64070 */
[----:B------:R-:W-:-:S02]  /*1cc0*/  @!P4 IMAD.MOV R57, RZ, RZ, -R57 ;  /* 0x000000ffff39c224 */ /* 0x000fc400078e0a39 */
[----:B------:R-:W-:Y:S01]  /*1cd0*/  @!P2 IMAD.MOV R55, RZ, RZ, -R55 ;  /* 0x000000ffff37a224 */ /* 0x000fe200078e0a37 */
[----:B------:R-:W-:Y:S01]  /*1ce0*/  ISETP.GT.U32.AND P2, PT, R4, R67, PT ;  /* 0x000000430400720c */ /* 0x000fe20003f44070 */
[--C-:B------:R-:W-:Y:S01]  /*1cf0*/  @!P1 IMAD.IADD R65, R65, 0x1, -R4.reuse ;  /* 0x0000000141419824 */ /* 0x100fe200078e0a04 */
[----:B------:R-:W-:Y:S01]  /*1d00*/  ISETP.GE.AND P1, PT, R30, RZ, PT ;  /* 0x000000ff1e00720c */ /* 0x000fe20003f26270 */
[----:B------:R-:W-:Y:S01]  /*1d10*/  @!P6 IMAD.IADD R10, R10, 0x1, -R5 ;  /* 0x000000010a0ae824 */ /* 0x000fe200078e0a05 */
[----:B------:R-:W-:Y:S01]  /*1d20*/  ISETP.GT.U32.AND P4, PT, R4, R71, PT ;  /* 0x000000470400720c */ /* 0x000fe20003f84070 */
[--C-:B------:R-:W-:Y:S01]  /*1d30*/  @!P0 IMAD.IADD R63, R63, 0x1, -R4.reuse ;  /* 0x000000013f3f8824 */ /* 0x100fe200078e0a04 */
[----:B------:R-:W-:Y:S01]  /*1d40*/  ISETP.GE.AND P0, PT, R28, RZ, PT ;  /* 0x000000ff1c00720c */ /* 0x000fe20003f06270 */
[----:B------:R-:W-:Y:S01]  /*1d50*/  @!P5 IMAD.MOV R59, RZ, RZ, -R59 ;  /* 0x000000ffff3bd224 */ /* 0x000fe200078e0a3b */
[----:B------:R-:W-:Y:S01]  /*1d60*/  ISETP.GT.U32.AND P5, PT, R5, R10, PT ;  /* 0x0000000a0500720c */ /* 0x000fe20003fa4070 */
[--C-:B------:R-:W-:Y:S01]  /*1d70*/  @!P3 IMAD.IADD R69, R69, 0x1, -R4.reuse ;  /* 0x000000014545b824 */ /* 0x100fe200078e0a04 */
[----:B------:R-:W-:Y:S01]  /*1d80*/  ISETP.GE.AND P3, PT, R32, RZ, PT ;  /* 0x000000ff2000720c */ /* 0x000fe20003f66270 */
[----:B----4-:R-:W-:Y:S01]  /*1d90*/  IMAD R207, R184, R9, RZ ;  /* 0x00000009b8cf7224 */ /* 0x010fe200078e02ff */
[----:B------:R-:W-:Y:S01]  /*1da0*/  ISETP.GE.AND P6, PT, R26, RZ, PT ;  /* 0x000000ff1a00720c */ /* 0x000fe20003fc6270 */
[--C-:B------:R-:W-:Y:S01]  /*1db0*/  @!P2 IMAD.IADD R67, R67, 0x1, -R4.reuse ;  /* 0x000000014343a824 */ /* 0x100fe200078e0a04 */
[----:B------:R-:W-:Y:S01]  /*1dc0*/  ISETP.GE.AND P2, PT, R16, RZ, PT ;  /* 0x000000ff1000720c */ /* 0x000fe20003f46270 */
[----:B------:R-:W-:Y:S01]  /*1dd0*/  @!P1 IMAD.MOV R65, RZ, RZ, -R65 ;  /* 0x000000ffff419224 */ /* 0x000fe200078e0a41 */
[----:B------:R-:W-:Y:S01]  /*1de0*/  ISETP.GE.AND P1, PT, R154, RZ, PT ;  /* 0x000000ff9a00720c */ /* 0x000fe20003f26270 */
[----:B------:R-:W-:Y:S01]  /*1df0*/  @!P4 IMAD.IADD R71, R71, 0x1, -R4 ;  /* 0x000000014747c824 */ /* 0x000fe200078e0a04 */
[----:B------:R-:W-:Y:S01]  /*1e00*/  LOP3.LUT R4, RZ, R155, RZ, 0x33, !PT ;  /* 0x0000009bff047212 */ /* 0x000fe200078e33ff */
[----:B------:R-:W-:Y:S01]  /*1e10*/  @!P0 IMAD.MOV R63, RZ, RZ, -R63 ;  /* 0x000000ffff3f8224 */ /* 0x000fe200078e0a3f */
[----:B------:R-:W-:Y:S01]  /*1e20*/  ISETP.NE.AND P0, PT, R152, RZ, PT ;  /* 0x000000ff9800720c */ /* 0x000fe20003f05270 */
[----:B------:R-:W-:Y:S01]  /*1e30*/  @!P5 IMAD.IADD R10, R10, 0x1, -R5 ;  /* 0x000000010a0ad824 */ /* 0x000fe200078e0a05 */
[----:B------:R-:W-:Y:S01]  /*1e40*/  ISETP.NE.AND P5, PT, R155, RZ, PT ;  /* 0x000000ff9b00720c */ /* 0x000fe20003fa5270 */
[----:B-----5:R-:W-:Y:S01]  /*1e50*/  VIADD R20, R6, 0xffffffff ;  /* 0xffffffff06147836 */ /* 0x020fe20000000000 */
[----:B------:R-:W-:Y:S01]  /*1e60*/  ISETP.GE.AND P4, PT, R14, RZ, PT ;  /* 0x000000ff0e00720c */ /* 0x000fe20003f86270 */
[----:B------:R-:W-:Y:S01]  /*1e70*/  @!P3 IMAD.MOV R69, RZ, RZ, -R69 ;  /* 0x000000ffff45b224 */ /* 0x000fe200078e0a45 */
[----:B------:R-:W-:Y:S01]  /*1e80*/  SEL R210, R4, R13, !P5 ;  /* 0x0000000d04d27207 */ /* 0x000fe20006800000 */
[----:B------:R-:W-:Y:S01]  /*1e90*/  @!P6 IMAD.MOV R61, RZ, RZ, -R61 ;  /* 0x000000ffff3de224 */ /* 0x000fe200078e0a3d */
[----:B------:R-:W-:Y:S01]  /*1ea0*/  ISETP.GE.U32.AND P3, PT, R20, 0x7fffffe0, PT ;  /* 0x7fffffe01400780c */ /* 0x000fe20003f66070 */
[----:B------:R-:W-:Y:S01]  /*1eb0*/  VIADD R20, R6, 0xfffffffc ;  /* 0xfffffffc06147836 */ /* 0x000fe20000000000 */
[----:B------:R-:W-:Y:S01]  /*1ec0*/  SEL R214, R4, R17, !P5 ;  /* 0x0000001104d67207 */ /* 0x000fe20006800000 */
[----:B------:R-:W-:Y:S01]  /*1ed0*/  @!P1 IMAD.MOV R10, RZ, RZ, -R10 ;  /* 0x000000ffff0a9224 */ /* 0x000fe200078e0a0a */
[C---:B------:R-:W-:Y:S01]  /*1ee0*/  LEA R82, P1, R207.reuse, UR4, 0x2 ;  /* 0x00000004cf527c11 */ /* 0x040fe2000f8210ff */
[----:B------:R-:W-:Y:S01]  /*1ef0*/  IMAD R210, R210, UR6, RZ ;  /* 0x00000006d2d27c24 */ /* 0x000fe2000f8e02ff */
[----:B------:R-:W-:Y:S01]  /*1f00*/  @!P0 LOP3.LUT R10, RZ, R152, RZ, 0x33, !PT ;  /* 0x00000098ff0a8212 */ /* 0x000fe200078e33ff */
[----:B------:R-:W-:Y:S01]  /*1f10*/  IMAD R214, R214, UR6, RZ ;  /* 0x00000006d6d67c24 */ /* 0x000fe2000f8e02ff */
[----:B------:R-:W-:Y:S01]  /*1f20*/  ISETP.GE.U32.AND P0, PT, R20, 0x7fffffdd, PT ;  /* 0x7fffffdd1400780c */ /* 0x000fe20003f06070 */
[----:B------:R-:W-:Y:S01]  /*1f30*/  @!P2 IMAD.MOV R67, RZ, RZ, -R67 ;  /* 0x000000ffff43a224 */ /* 0x000fe200078e0a43 */
[----:B------:R-:W-:Y:S01]  /*1f40*/  LEA.HI.X.SX32 R20, R207, UR5, 0x2, P1 ;  /* 0x00000005cf147c11 */ /* 0x000fe200088f16ff */
[----:B------:R-:W-:Y:S01]  /*1f50*/  @!P4 IMAD.MOV R71, RZ, RZ, -R71 ;  /* 0x000000ffff47c224 */ /* 0x000fe200078e0a47 */
[----:B------:R-:W-:Y:S01]  /*1f60*/  SEL R218, R4, R21, !P5 ;  /* 0x0000001504da7207 */ /* 0x000fe20006800000 */
[----:B------:R-:W-:Y:S01]  /*1f70*/  IMAD R7, R10, R7, RZ ;  /* 0x000000070a077224 */ /* 0x000fe200078e02ff */
[----:B------:R-:W-:Y:S01]  /*1f80*/  LEA R150, P1, R210, R82, 0x2 ;  /* 0x00000052d2967211 */ /* 0x000fe200078210ff */
[----:B------:R-:W-:Y:S01]  /*1f90*/  ULDC.64 UR4, c[0x0][0x210] ;  /* 0x0000840000047ab9 */ /* 0x000fe20000000a00 */
[----:B------:R-:W-:Y:S01]  /*1fa0*/  SEL R223, R4, R25, !P5 ;  /* 0x0000001904df7207 */ /* 0x000fe20006800000 */
[----:B------:R-:W-:Y:S01]  /*1fb0*/  IMAD R218, R218, UR6, RZ ;  /* 0x00000006dada7c24 */ /* 0x000fe2000f8e02ff */
[----:B------:R-:W-:Y:S01]  /*1fc0*/  LEA.HI.X.SX32 R151, R210, R20, 0x2, P1 ;  /* 0x00000014d2977211 */ /* 0x000fe200008f16ff */
[----:B------:R-:W-:Y:S01]  /*1fd0*/  IMAD.SHL.U32 R179, R8, 0x4, RZ ;  /* 0x0000000408b37824 */ /* 0x000fe200078e00ff */
[----:B---3--:R-:W-:Y:S01]  /*1fe0*/  LEA R154, P1, R214, R82, 0x2 ;  /* 0x00000052d69a7211 */ /* 0x008fe200078210ff */
[----:B------:R-:W-:Y:S01]  /*1ff0*/  IMAD R223, R223, UR6, RZ ;  /* 0x00000006dfdf7c24 */ /* 0x000fe2000f8e02ff */
[----:B------:R-:W-:Y:S01]  /*2000*/  SEL R227, R4, R29, !P5 ;  /* 0x0000001d04e37207 */ /* 0x000fe20006800000 */
[----:B------:R-:W-:Y:S01]  /*2010*/  IMAD R192, R8, 0x18, RZ ;  /* 0x0000001808c07824 */ /* 0x000fe200078e02ff */
[----:B------:R-:W-:Y:S01]  /*2020*/  LEA.HI.X.SX32 R155, R214, R20, 0x2, P1 ;  /* 0x00000014d69b7211 */ /* 0x000fe200008f16ff */
[----:B------:R-:W-:Y:S01]  /*2030*/  IMAD R191, R8, 0x6, RZ ;  /* 0x0000000608bf7824 */ /* 0x000fe200078e02ff */
[----:B------:R-:W-:Y:S01]  /*2040*/  LEA R30, P1, R218, R82, 0x2 ;  /* 0x00000052da1e7211 */ /* 0x000fe200078210ff */
[----:B------:R-:W-:Y:S01]  /*2050*/  IMAD R227, R227, UR6, RZ ;  /* 0x00000006e3e37c24 */ /* 0x000fe2000f8e02ff */
[----:B------:R-:W-:Y:S01]  /*2060*/  SEL R208, R4, R11, !P5 ;  /* 0x0000000b04d07207 */ /* 0x000fe20006800000 */
[----:B------:R-:W-:Y:S01]  /*2070*/  IMAD R163, R8, 0xc, RZ ;  /* 0x0000000c08a37824 */ /* 0x000fe200078e02ff */
[----:B------:R-:W-:Y:S01]  /*2080*/  SEL R212, R4, R15, !P5 ;  /* 0x0000000f04d47207 */ /* 0x000fe20006800000 */
[----:B------:R-:W-:Y:S01]  /*2090*/  IMAD.SHL.U32 R183, R8, 0x8, RZ ;  /* 0x0000000808b77824 */ /* 0x000fe200078e00ff */
[----:B------:R-:W-:Y:S01]  /*20a0*/  SEL R216, R4, R19, !P5 ;  /* 0x0000001304d87207 */ /* 0x000fe20006800000 */
[----:B------:R-:W-:Y:S01]  /*20b0*/  IMAD R208, R208, UR6, RZ ;  /* 0x00000006d0d07c24 */ /* 0x000fe2000f8e02ff */
[----:B------:R-:W-:Y:S01]  /*20c0*/  SEL R220, R4, R23, !P5 ;  /* 0x0000001704dc7207 */ /* 0x000fe20006800000 */
[----:B------:R-:W-:Y:S01]  /*20d0*/  IMAD R212, R212, UR6, RZ ;  /* 0x00000006d4d47c24 */ /* 0x000fe2000f8e02ff */
[----:B------:R-:W-:Y:S01]  /*20e0*/  SEL R225, R4, R27, !P5 ;  /* 0x0000001b04e17207 */ /* 0x000fe20006800000 */
[----:B------:R-:W-:Y:S01]  /*20f0*/  IMAD R216, R216, UR6, RZ ;  /* 0x00000006d8d87c24 */ /* 0x000fe2000f8e02ff */
[----:B------:R-:W-:Y:S01]  /*2100*/  SEL R229, R4, R31, !P5 ;  /* 0x0000001f04e57207 */ /* 0x000fe20006800000 */
[----:B------:R-:W-:Y:S01]  /*2110*/  IMAD R220, R220, UR6, RZ ;  /* 0x00000006dcdc7c24 */ /* 0x000fe2000f8e02ff */
[C---:B------:R-:W-:Y:S01]  /*2120*/  SEL R231, R4.reuse, R33, !P5 ;  /* 0x0000002104e77207 */ /* 0x040fe20006800000 */
        /* <DEDUP_REMOVED lines=29> */
[----:B------:R-:W-:Y:S01]  /*2300*/  SEL R14, R4, R63, !P5 ;  /* 0x0000003f040e7207 */ /* 0x000fe20006800000 */
        /* <DEDUP_REMOVED lines=9> */
[----:B------:R-:W-:Y:S01]  /*23a0*/  SEL R19, R4, R73, !P5 ;  /* 0x0000004904137207 */ /* 0x000fe20006800000 */
[----:B------:R-:W-:Y:S01]  /*23b0*/  VIADD R4, R6, 0xfffffffe ;  /* 0xfffffffe06047836 */ /* 0x000fe20000000000 */
[----:B------:R-:W-:Y:S01]  /*23c0*/  LEA.HI.X.SX32 R31, R218, R20, 0x2, P1 ;  /* 0x00000014da1f7211 */ /* 0x000fe200008f16ff */
[----:B------:R-:W-:Y:S01]  /*23d0*/  IMAD R17, R17, UR6, RZ ;  /* 0x0000000611117c24 */ /* 0x000fe2000f8e02ff */
[C---:B------:R-:W-:Y:S01]  /*23e0*/  LEA R34, P1, R223.reuse, R82, 0x2 ;  /* 0x00000052df227211 */ /* 0x040fe200078210ff */
[----:B------:R-:W-:Y:S01]  /*23f0*/  IMAD R18, R18, UR6, RZ ;  /* 0x0000000612127c24 */ /* 0x000fe2000f8e02ff */
[----:B------:R-:W-:Y:S01]  /*2400*/  ISETP.GE.U32.AND P2, PT, R4, 0x7fffffdf, PT ;  /* 0x7fffffdf0400780c */ /* 0x000fe20003f46070 */
[----:B------:R-:W-:Y:S01]  /*2410*/  VIADD R4, R6, 0xfffffffd ;  /* 0xfffffffd06047836 */ /* 0x000fe20000000000 */
[----:B------:R-:W-:Y:S01]  /*2420*/  LEA.HI.X.SX32 R35, R223, R20, 0x2, P1 ;  /* 0x00000014df237211 */ /* 0x000fe200008f16ff */
[----:B------:R-:W-:Y:S01]  /*2430*/  IMAD R19, R19, UR6, RZ ;  /* 0x0000000613137c24 */ /* 0x000fe2000f8e02ff */
[----:B------:R-:W-:Y:S01]  /*2440*/  LEA R38, P1, R227, R82, 0x2 ;  /* 0x00000052e3267211 */ /* 0x000fe200078210ff */
[----:B------:R-:W-:Y:S01]  /*2450*/  IMAD.SHL.U32 R23, R8, 0x2, RZ ;  /* 0x0000000208177824 */ /* 0x000fe200078e00ff */
[----:B------:R-:W-:Y:S01]  /*2460*/  ISETP.GE.U32.AND P6, PT, R4, 0x7fffffde, PT ;  /* 0x7fffffde0400780c */ /* 0x000fe20003fc6070 */
[----:B------:R-:W-:Y:S01]  /*2470*/  IMAD.SHL.U32 R4, R7, 0x4, RZ ;  /* 0x0000000407047824 */ /* 0x000fe200078e00ff */
[----:B------:R-:W-:Y:S01]  /*2480*/  LEA.HI.X.SX32 R39, R227, R20, 0x2, P1 ;  /* 0x00000014e3277211 */ /* 0x000fe200008f16ff */
[C---:B------:R-:W-:Y:S01]  /*2490*/  IMAD R22, R8.reuse, 0x3, RZ ;  /* 0x0000000308167824 */ /* 0x040fe200078e02ff */
[CC--:B------:R-:W-:Y:S01]  /*24a0*/  LEA R42, P1, R231.reuse, R82.reuse, 0x2 ;  /* 0x00000052e72a7211 */ /* 0x0c0fe200078210ff */
[----:B------:R-:W-:Y:S01]  /*24b0*/  IMAD R105, R8, 0x28, RZ ;  /* 0x0000002808697824 */ /* 0x000fe200078e02ff */
[----:B------:R-:W-:Y:S01]  /*24c0*/  LEA R148, P4, R208, R82, 0x2 ;  /* 0x00000052d0947211 */ /* 0x000fe200078810ff */
[C---:B------:R-:W-:Y:S01]  /*24d0*/  IMAD R161, R8.reuse, 0x14, RZ ;  /* 0x0000001408a17824 */ /* 0x040fe200078e02ff */
[-C--:B------:R-:W-:Y:S01]  /*24e0*/  LEA.HI.X.SX32 R43, R231, R20.reuse, 0x2, P1 ;  /* 0x00000014e72b7211 */ /* 0x080fe200008f16ff */
[----:B------:R-:W-:Y:S01]  /*24f0*/  IMAD R177, R8, 0xa, RZ ;  /* 0x0000000a08b17824 */ /* 0x000fe200078e02ff */
[----:B------:R-:W-:Y:S01]  /*2500*/  IADD3 R84, P1, R4, UR4, RZ ;  /* 0x0000000404547c10 */ /* 0x000fe2000ff3e0ff */
[----:B------:R-:W-:Y:S01]  /*2510*/  IMAD R222, R8, 0x5, RZ ;  /* 0x0000000508de7824 */ /* 0x000fe200078e02ff */
[----:B------:R-:W-:Y:S01]  /*2520*/  LEA.HI.X.SX32 R149, R208, R20, 0x2, P4 ;  /* 0x00000014d0957211 */ /* 0x000fe200020f16ff */
[C---:B------:R-:W-:Y:S01]  /*2530*/  IMAD R109, R8.reuse, 0x30, RZ ;  /* 0x00000030086d7824 */ /* 0x040fe200078e02ff */
[----:B------:R-:W-:Y:S01]  /*2540*/  LEA.HI.X.SX32 R85, R7, UR5, 0x2, P1 ;  /* 0x0000000507557c11 */ /* 0x000fe200088f16ff */
[C---:B------:R-:W-:Y:S01]  /*2550*/  IMAD R200, R8.reuse, 0x1c, RZ ;  /* 0x0000001c08c87824 */ /* 0x040fe200078e02ff */
[CC--:B------:R-:W-:Y:S01]  /*2560*/  LEA R48, P1, R237.reuse, R82.reuse, 0x2 ;  /* 0x00000052ed307211 */ /* 0x0c0fe200078210ff */
[----:B------:R-:W-:Y:S01]  /*2570*/  IMAD R188, R8, 0x7, RZ ;  /* 0x0000000708bc7824 */ /* 0x000fe200078e02ff */
[----:B------:R-:W-:Y:S01]  /*2580*/  LEA R152, P4, R212, R82, 0x2 ;  /* 0x00000052d4987211 */ /* 0x000fe200078810ff */
[C---:B------:R-:W-:Y:S01]  /*2590*/  IMAD R113, R8.reuse, 0x38, RZ ;  /* 0x0000003808717824 */ /* 0x040fe200078e02ff */
[----:B------:R-:W-:Y:S01]  /*25a0*/  LEA.HI.X.SX32 R49, R237, R20, 0x2, P1 ;  /* 0x00000014ed317211 */ /* 0x000fe200008f16ff */
[C---:B------:R-:W-:Y:S01]  /*25b0*/  IMAD R103, R8.reuse, 0x24, RZ ;  /* 0x0000002408677824 */ /* 0x040fe200078e02ff */
[C---:B------:R-:W-:Y:S01]  /*25c0*/  LEA R50, P1, R239.reuse, R82, 0x2 ;  /* 0x00000052ef327211 */ /* 0x040fe200078210ff */
[----:B------:R-:W-:Y:S01]  /*25d0*/  IMAD R171, R8, 0xe, RZ ;  /* 0x0000000e08ab7824 */ /* 0x000fe200078e02ff */
[-C--:B------:R-:W-:Y:S01]  /*25e0*/  LEA.HI.X.SX32 R153, R212, R20.reuse, 0x2, P4 ;  /* 0x00000014d4997211 */ /* 0x080fe200020f16ff */
[C---:B------:R-:W-:Y:S01]  /*25f0*/  IMAD R181, R8.reuse, 0x9, RZ ;  /* 0x0000000908b57824 */ /* 0x040fe200078e02ff */
[----:B------:R-:W-:Y:S01]  /*2600*/  LEA.HI.X.SX32 R51, R239, R20, 0x2, P1 ;  /* 0x00000014ef337211 */ /* 0x000fe200008f16ff */
[C---:B------:R-:W-:Y:S01]  /*2610*/  IMAD R107, R8.reuse, 0x2c, RZ ;  /* 0x0000002c086b7824 */ /* 0x040fe200078e02ff */
[CC--:B------:R-:W-:Y:S01]  /*2620*/  LEA R52, P1, R241.reuse, R82.reuse, 0x2 ;  /* 0x00000052f1347211 */ /* 0x0c0fe200078210ff */
[----:B------:R-:W-:Y:S01]  /*2630*/  IMAD.SHL.U32 R169, R8, 0x10, RZ ;  /* 0x0000001008a97824 */ /* 0x000fe200078e00ff */
        /* <DEDUP_REMOVED lines=22> */
[-C--:B------:R-:W-:Y:S01]  /*27a0*/  LEA R60, P1, R249, R82.reuse, 0x2 ;  /* 0x00000052f93c7211 */ /* 0x080fe200078210ff */
[C---:B------:R-:W-:Y:S01]  /*27b0*/  IMAD R168, R8.reuse, 0x11, RZ ;  /* 0x0000001108a87824 */ /* 0x040fe200078e02ff */
[----:B------:R-:W-:Y:S01]  /*27c0*/  LEA R36, P4, R225, R82, 0x2 ;  /* 0x00000052e1247211 */ /* 0x000fe200078810ff */
[C---:B------:R-:W-:Y:S01]  /*27d0*/  IMAD R133, R8.reuse, 0x60, RZ ;  /* 0x0000006008857824 */ /* 0x040fe200078e02ff */
[----:B------:R-:W-:Y:S01]  /*27e0*/  LEA.HI.X.SX32 R61, R249, R20, 0x2, P1 ;  /* 0x00000014f93d7211 */ /* 0x000fe200008f16ff */
[C---:B------:R-:W-:Y:S01]  /*27f0*/  IMAD R123, R8.reuse, 0x4c, RZ ;  /* 0x0000004c087b7824 */ /* 0x040fe200078e02ff */
[----:B------:R-:W-:Y:S01]  /*2800*/  LEA R62, P1, R251, R82, 0x2 ;  /* 0x00000052fb3e7211 */ /* 0x000fe200078210ff */
[C---:B------:R-:W-:Y:S01]  /*2810*/  IMAD R166, R8.reuse, 0x13, RZ ;  /* 0x0000001308a67824 */ /* 0x040fe200078e02ff */
[-C--:B------:R-:W-:Y:S01]  /*2820*/  LEA.HI.X.SX32 R37, R225, R20.reuse, 0x2, P4 ;  /* 0x00000014e1257211 */ /* 0x080fe200020f16ff */
[C---:B------:R-:W-:Y:S01]  /*2830*/  IMAD R137, R8.reuse, 0x68, RZ ;  /* 0x0000006808897824 */ /* 0x040fe200078e02ff */
[----:B------:R-:W-:Y:S01]  /*2840*/  LEA.HI.X.SX32 R63, R251, R20, 0x2, P1 ;  /* 0x00000014fb3f7211 */ /* 0x000fe200008f16ff */
[----:B------:R-:W-:Y:S01]  /*2850*/  IMAD R127, R8, 0x54, RZ ;  /* 0x00000054087f7824 */ /* 0x000fe200078e02ff */
[-C--:B------:R-:W-:Y:S01]  /*2860*/  LEA R64, P1, R10, R82.reuse, 0x2 ;  /* 0x000000520a407211 */ /* 0x080fe200078210ff */
[C---:B------:R-:W-:Y:S01]  /*2870*/  IMAD R196, R8.reuse, 0x1a, RZ ;  /* 0x0000001a08c47824 */ /* 0x040fe200078e02ff */
[----:B------:R-:W-:Y:S01]  /*2880*/  LEA R40, P4, R229, R82, 0x2 ;  /* 0x00000052e5287211 */ /* 0x000fe200078810ff */
[----:B------:R-:W-:Y:S01]  /*2890*/  IMAD R165, R8, 0x15, RZ ;  /* 0x0000001508a57824 */ /* 0x000fe200078e02ff */
        /* <DEDUP_REMOVED lines=9> */
[----:B------:R-:W-:Y:S01]  /*2930*/  IMAD R135, R8, 0x64, RZ ;  /* 0x0000006408877824 */ /* 0x000fe200078e02ff */
[----:B------:R-:W-:Y:S01]  /*2940*/  LEA R44, P4, R233, R82, 0x2 ;  /* 0x00000052e92c7211 */ /* 0x000fe200078810ff */
[----:B------:R-:W-:Y:S01]  /*2950*/  UMOV UR4, 0x400 ;  /* 0x0000040000047882 */ /* 0x000fe20000000000 */
[----:B------:R-:W-:Y:S01]  /*2960*/  LEA.HI.X.SX32 R69, R12, R20, 0x2, P1 ;  /* 0x000000140c457211 */ /* 0x000fe200008f16ff */
[----:B------:R-:W-:Y:S01]  /*2970*/  ULEA UR12, UR12, UR4, 0x18 ;  /* 0x000000040c0c7291 */ /* 0x000fe2000f8ec03f */
[----:B------:R-:W-:Y:S01]  /*2980*/  LEA R70, P1, R13, R82, 0x2 ;  /* 0x000000520d467211 */ /* 0x000fe200078210ff */
[C---:B------:R-:W-:Y:S01]  /*2990*/  IMAD R204, R8.reuse, 0x1e, RZ ;  /* 0x0000001e08cc7824 */ /* 0x040fe200078e02ff */
[-C--:B------:R-:W-:Y:S01]  /*29a0*/  LEA.HI.X.SX32 R45, R233, R20.reuse, 0x2, P4 ;  /* 0x00000014e92d7211 */ /* 0x080fe200020f16ff */
[----:B------:R-:W-:Y:S01]  /*29b0*/  IMAD R194, R8, 0x19, RZ ;  /* 0x0000001908c27824 */ /* 0x000fe200078e02ff */
[----:B------:R-:W-:Y:S01]  /*29c0*/  LEA.HI.X.SX32 R71, R13, R20, 0x2, P1 ;  /* 0x000000140d477211 */ /* 0x000fe200008f16ff */
[----:B------:R-:W-:Y:S01]  /*29d0*/  VIADD R5, R6, 0xfffffffa ;  /* 0xfffffffa06057836 */ /* 0x000fe20000000000 */
[-C--:B------:R-:W-:Y:S01]  /*29e0*/  LEA R72, P1, R14, R82.reuse, 0x2 ;  /* 0x000000520e487211 */ /* 0x080fe200078210ff */
[C---:B------:R-:W-:Y:S01]  /*29f0*/  IMAD R139, R8.reuse, 0x6c, RZ ;  /* 0x0000006c088b7824 */ /* 0x040fe200078e02ff */
[----:B------:R-:W-:Y:S01]  /*2a00*/  LEA R46, P4, R235, R82, 0x2 ;  /* 0x00000052eb2e7211 */ /* 0x000fe200078810ff */
[----:B------:R-:W-:Y:S01]  /*2a10*/  IMAD R198, R8, 0x1b, RZ ;  /* 0x0000001b08c67824 */ /* 0x000fe200078e02ff */
[----:B------:R-:W-:Y:S01]  /*2a20*/  LEA.HI.X.SX32 R73, R14, R20, 0x2, P1 ;  /* 0x000000140e497211 */ /* 0x000fe200008f16ff */
[----:B------:R-:W-:Y:S01]  /*2a30*/  VIADD R28, R3, UR12 ;  /* 0x0000000c031c7c36 */ /* 0x000fe20008000000 */
[----:B------:R-:W-:Y:S01]  /*2a40*/  LEA R74, P1, R15, R82, 0x2 ;  /* 0x000000520f4a7211 */ /* 0x000fe200078210ff */
[----:B------:R-:W-:Y:S01]  /*2a50*/  IMAD R143, R8, 0x74, RZ ;  /* 0x00000074088f7824 */ /* 0x000fe200078e02ff */
[-C--:B------:R-:W-:Y:S01]  /*2a60*/  LEA.HI.X.SX32 R47, R235, R20.reuse, 0x2, P4 ;  /* 0x00000014eb2f7211 */ /* 0x080fe200020f16ff */
[----:B------:R-:W-:Y:S01]  /*2a70*/  VIADD R21, R6, 0xfffffffb ;  /* 0xfffffffb06157836 */ /* 0x000fe20000000000 */
[----:B------:R-:W-:Y:S01]  /*2a80*/  LEA.HI.X.SX32 R75, R15, R20, 0x2, P1 ;  /* 0x000000140f4b7211 */ /* 0x000fe200008f16ff */
[----:B------:R-:W-:Y:S01]  /*2a90*/  IMAD R202, R8, 0x1d, RZ ;  /* 0x0000001d08ca7824 */ /* 0x000fe200078e02ff */
[----:B------:R-:W-:Y:S01]  /*2aa0*/  LEA R76, P1, R16, R82, 0x2 ;  /* 0x00000052104c7211 */ /* 0x000fe200078210ff */
[----:B------:R-:W-:Y:S01]  /*2ab0*/  @!PT LDS RZ, [RZ] ;  /* 0x00000000fffff984 */ /* 0x000fe20000000800 */
[----:B------:R-:W-:Y:S01]  /*2ac0*/  @!PT LDS RZ, [RZ] ;  /* 0x00000000fffff984 */ /* 0x000fe20000000800 */
[----:B------:R-:W-:Y:S01]  /*2ad0*/  @!PT LDS RZ, [RZ] ;  /* 0x00000000fffff984 */ /* 0x000fe20000000800 */
[----:B------:R3:W-:Y:S01]  /*2ae0*/  LDGSTS.E [R28], desc[UR16][R84.64], !P3 ;  /* 0x00000000541c7fae */ /* 0x0007e2000d921850 */
[----:B------:R-:W-:Y:S01]  /*2af0*/  IADD3 R86, P4, R179, R84, RZ ;  /* 0x00000054b3567210 */ /* 0x000fe20007f9e0ff */
[----:B------:R-:W-:Y:S01]  /*2b00*/  IMAD R147, R8, 0x7c, RZ ;  /* 0x0000007c08937824 */ /* 0x000fe200078e02ff */
[----:B------:R-:W-:Y:S01]  /*2b10*/  LEA.HI.X.SX32 R77, R16, R20, 0x2, P1 ;  /* 0x00000014104d7211 */ /* 0x000fe200008f16ff */
[C---:B------:R-:W-:Y:S01]  /*2b20*/  IMAD R206, R8.reuse, 0x1f, RZ ;  /* 0x0000001f08ce7824 */ /* 0x040fe200078e02ff */
[C---:B------:R-:W-:Y:S01]  /*2b30*/  LEA R78, P1, R17.reuse, R82, 0x2 ;  /* 0x00000052114e7211 */ /* 0x040fe200078210ff */
[----:B------:R4:W-:Y:S01]  /*2b40*/  STL [R1+0x4], R23 ;  /* 0x0000041701007387 */ /* 0x0009e20000100800 */
[----:B------:R-:W-:Y:S01]  /*2b50*/  LEA.HI.X.SX32 R87, R8, R85, 0x2, P4 ;  /* 0x0000005508577211 */ /* 0x000fe200020f16ff */
[----:B------:R-:W-:Y:S01]  /*2b60*/  VIADD R187, R6, 0x1f ;  /* 0x0000001f06bb7836 */ /* 0x000fe20000000000 */
[----:B------:R-:W-:Y:S01]  /*2b70*/  LEA.HI.X.SX32 R79, R17, R20, 0x2, P1 ;  /* 0x00000014114f7211 */ /* 0x000fe200008f16ff */
[----:B------:R5:W-:Y:S01]  /*2b80*/  STL [R1], R22 ;  /* 0x0000001601007387 */ /* 0x000be20000100800 */
[----:B------:R-:W-:Y:S01]  /*2b90*/  LEA R80, P1, R18, R82, 0x2 ;  /* 0x0000005212507211 */ /* 0x000fe200078210ff */
[----:B------:R-:W-:Y:S01]  /*2ba0*/  VIADD R158, R6, 0xffffffc0 ;  /* 0xffffffc0069e7836 */ /* 0x000fe20000000000 */
[----:B------:R-:W-:Y:S01]  /*2bb0*/  IADD3 R90, P4, R163, R84, RZ ;  /* 0x00000054a35a7210 */ /* 0x000fe20007f9e0ff */
[----:B------:R1:W-:Y:S01]  /*2bc0*/  LDGSTS.E [R28+0x4], desc[UR16][R86.64], !P2 ;  /* 0x00004000561c7fae */ /* 0x0003e2000d121850 */
[----:B------:R-:W-:Y:S01]  /*2bd0*/  LEA.HI.X.SX32 R81, R18, R20, 0x2, P1 ;  /* 0x0000001412517211 */ /* 0x000fe200008f16ff */
[----:B------:R-:W-:Y:S01]  /*2be0*/  VIADD R172, R6, 0xffffffd9 ;  /* 0xffffffd906ac7836 */ /* 0x000fe20000000000 */
[----:B------:R-:W-:-:S02]  /*2bf0*/  LEA R82, P1, R19, R82, 0x2 ;  /* 0x0000005213527211 */ /* 0x000fc400078210ff */
[-C--:B------:R-:W-:Y:S02]  /*2c00*/  LEA.HI.X.SX32 R91, R22, R85.reuse, 0x2, P4 ;  /* 0x00000055165b7211 */ /* 0x080fe400020f16ff */
[----:B------:R-:W-:Y:S01]  /*2c10*/  LEA.HI.X.SX32 R83, R19, R20, 0x2, P1 ;  /* 0x0000001413537211 */ /* 0x000fe200008f16ff */
[----:B------:R-:W-:Y:S01]  /*2c20*/  VIADD R20, R6, 0xfffffff9 ;  /* 0xfffffff906147836 */ /* 0x000fe20000000000 */
[CC--:B------:R-:W-:Y:S02]  /*2c30*/  LEA R88, P1, R8.reuse, R84.reuse, 0x3 ;  /* 0x0000005408587211 */ /* 0x0c0fe400078218ff */
[-C--:B------:R-:W-:Y:S02]  /*2c40*/  IADD3 R94, P4, R161, R84.reuse, RZ ;  /* 0x00000054a15e7210 */ /* 0x080fe40007f9e0ff */
[----:B------:R-:W-:Y:S02]  /*2c50*/  LEA.HI.X.SX32 R89, R23, R85, 0x2, P1 ;  /* 0x0000005517597211 */ /* 0x000fe400008f16ff */
[----:B------:R-:W-:-:S02]  /*2c60*/  LEA R92, P1, R8, R84, 0x4 ;  /* 0x00000054085c7211 */ /* 0x000fc400078220ff */
[-C--:B------:R-:W-:Y:S01]  /*2c70*/  LEA.HI.X.SX32 R95, R222, R85.reuse, 0x2, P4 ;  /* 0x00000055de5f7211 */ /* 0x080fe200020f16ff */
[----:B------:R2:W-:Y:S01]  /*2c80*/  LDGSTS.E [R28+0x8], desc[UR16][R88.64], !P6 ;  /* 0x00008000581c7fae */ /* 0x0005e2000f121850 */
[-C--:B------:R-:W-:Y:S02]  /*2c90*/  LEA.HI.X.SX32 R93, R179, R85.reuse, 0x2, P1 ;  /* 0x00000055b35d7211 */ /* 0x080fe400008f16ff */
[-C--:B------:R-:W-:Y:S01]  /*2ca0*/  IADD3 R96, P1, R192, R84.reuse, RZ ;  /* 0x00000054c0607210 */ /* 0x080fe20007f3e0ff */
[----:B------:R2:W-:Y:S01]  /*2cb0*/  LDGSTS.E [R28+0xc], desc[UR16][R90.64], !P0 ;  /* 0x0000c0005a1c7fae */ /* 0x0005e2000c121850 */
[-C--:B------:R-:W-:Y:S02]  /*2cc0*/  IADD3 R98, P4, R200, R84.reuse, RZ ;  /* 0x00000054c8627210 */ /* 0x080fe40007f9e0ff */
[----:B------:R-:W-:Y:S02]  /*2cd0*/  LEA.HI.X.SX32 R97, R191, R85, 0x2, P1 ;  /* 0x00000055bf617211 */ /* 0x000fe400008f16ff */
[----:B------:R-:W-:-:S02]  /*2ce0*/  LEA R100, P1, R8, R84, 0x5 ;  /* 0x0000005408647211 */ /* 0x000fc400078228ff */
[-C--:B------:R-:W-:Y:S02]  /*2cf0*/  LEA.HI.X.SX32 R99, R188, R85.reuse, 0x2, P4 ;  /* 0x00000055bc637211 */ /* 0x080fe400020f16ff */
[-C--:B------:R-:W-:Y:S02]  /*2d00*/  LEA.HI.X.SX32 R101, R183, R85.reuse, 0x2, P1 ;  /* 0x00000055b7657211 */ /* 0x080fe400008f16ff */
[-C--:B------:R-:W-:Y:S02]  /*2d10*/  IADD3 R104, P1, R105, R84.reuse, RZ ;  /* 0x0000005469687210 */ /* 0x080fe40007f3e0ff */
[-C--:B------:R-:W-:Y:S02]  /*2d20*/  IADD3 R102, P4, R103, R84.reuse, RZ ;  /* 0x0000005467667210 */ /* 0x080fe40007f9e0ff */
[----:B------:R-:W-:Y:S02]  /*2d30*/  LEA.HI.X.SX32 R105, R177, R85, 0x2, P1 ;  /* 0x00000055b1697211 */ /* 0x000fe400008f16ff */
[----:B------:R-:W-:-:S02]  /*2d40*/  IADD3 R108, P1, R109, R84, RZ ;  /* 0x000000546d6c7210 */ /* 0x000fc40007f3e0ff */
[-C--:B------:R-:W-:Y:S02]  /*2d50*/  LEA.HI.X.SX32 R103, R181, R85.reuse, 0x2, P4 ;  /* 0x00000055b5677211 */ /* 0x080fe400020f16ff */
[-C--:B------:R-:W-:Y:S02]  /*2d60*/  LEA.HI.X.SX32 R109, R163, R85.reuse, 0x2, P1 ;  /* 0x00000055a36d7211 */ /* 0x080fe400008f16ff */
[-C--:B------:R-:W-:Y:S02]  /*2d70*/  IADD3 R112, P1, R113, R84.reuse, RZ ;  /* 0x0000005471707210 */ /* 0x080fe40007f3e0ff */
[-C--:B------:R-:W-:Y:S02]  /*2d80*/  IADD3 R106, P4, R107, R84.reuse, RZ ;  /* 0x000000546b6a7210 */ /* 0x080fe40007f9e0ff */
[----:B------:R-:W-:Y:S02]  /*2d90*/  LEA.HI.X.SX32 R113, R171, R85, 0x2, P1 ;  /* 0x00000055ab717211 */ /* 0x000fe400008f16ff */
[----:B------:R-:W-:-:S02]  /*2da0*/  LEA R116, P1, R8, R84, 0x6 ;  /* 0x0000005408747211 */ /* 0x000fc400078230ff */
[-C--:B------:R-:W-:Y:S02]  /*2db0*/  LEA.HI.X.SX32 R107, R175, R85.reuse, 0x2, P4 ;  /* 0x00000055af6b7211 */ /* 0x080fe400020f16ff */
[-C--:B------:R-:W-:Y:S02]  /*2dc0*/  LEA.HI.X.SX32 R117, R169, R85.reuse, 0x2, P1 ;  /* 0x00000055a9757211 */ /* 0x080fe400008f16ff */
[-C--:B------:R-:W-:Y:S02]  /*2dd0*/  IADD3 R120, P1, R121, R84.reuse, RZ ;  /* 0x0000005479787210 */ /* 0x080fe40007f3e0ff */
[----:B------:R-:W-:Y:S02]  /*2de0*/  IADD3 R110, P4, R111, R84, RZ ;  /* 0x000000546f6e7210 */ /* 0x000fe40007f9e0ff */
[-C--:B------:R-:W-:Y:S02]  /*2df0*/  LEA.HI.X.SX32 R121, R167, R85.reuse, 0x2, P1 ;  /* 0x00000055a7797211 */ /* 0x080fe400008f16ff */
[----:B------:R-:W-:-:S02]  /*2e00*/  LEA.HI.X.SX32 R111, R173, R85, 0x2, P4 ;  /* 0x00000055ad6f7211 */ /* 0x000fc400020f16ff */
[-C--:B------:R-:W-:Y:S02]  /*2e10*/  IADD3 R124, P1, R125, R84.reuse, RZ ;  /* 0x000000547d7c7210 */ /* 0x080fe40007f3e0ff */
[-C--:B------:R-:W-:Y:S02]  /*2e20*/  IADD3 R114, P4, R115, R84.reuse, RZ ;  /* 0x0000005473727210 */ /* 0x080fe40007f9e0ff */
[-C--:B------:R-:W-:Y:S02]  /*2e30*/  LEA.HI.X.SX32 R125, R161, R85.reuse, 0x2, P1 ;  /* 0x00000055a17d7211 */ /* 0x080fe400008f16ff */
[----:B------:R-:W-:Y:S02]  /*2e40*/  LEA.HI.X.SX32 R115, R170, R85, 0x2, P4 ;  /* 0x00000055aa737211 */ /* 0x000fe400020f16ff */
[-C--:B------:R-:W-:Y:S02]  /*2e50*/  IADD3 R128, P1, R129, R84.reuse, RZ ;  /* 0x0000005481807210 */ /* 0x080fe40007f3e0ff */
[----:B------:R-:W-:-:S02]  /*2e60*/  IADD3 R118, P4, R119, R84, RZ ;  /* 0x0000005477767210 */ /* 0x000fc40007f9e0ff */
        /* <DEDUP_REMOVED lines=18> */
[----:B------:R-:W-:Y:S01]  /*2f90*/  ISETP.GE.U32.AND P1, PT, R5, 0x7fffffdb, PT ;  /* 0x7fffffdb0500780c */ /* 0x000fe20003f26070 */
[----:B------:R-:W-:Y:S01]  /*2fa0*/  VIADD R5, R6, 0xfffffff8 ;  /* 0xfffffff806057836 */ /* 0x000fe20000000000 */
[-C--:B------:R-:W-:Y:S02]  /*2fb0*/  IADD3 R138, P4, R139, R84.reuse, RZ ;  /* 0x000000548b8a7210 */ /* 0x080fe40007f9e0ff */
[----:B------:R-:W-:Y:S02]  /*2fc0*/  ISETP.GE.U32.AND P5, PT, R21, 0x7fffffdc, PT ;  /* 0x7fffffdc1500780c */ /* 0x000fe40003fa6070 */
[-C--:B------:R-:W-:Y:S02]  /*2fd0*/  LEA.HI.X.SX32 R139, R198, R85.reuse, 0x2, P4 ;  /* 0x00000055c68b7211 */ /* 0x080fe400020f16ff */
[----:B------:R-:W-:Y:S02]  /*2fe0*/  IADD3 R142, P4, R143, R84, RZ ;  /* 0x000000548f8e7210 */ /* 0x000fe40007f9e0ff */
[----:B------:R-:W-:Y:S01]  /*2ff0*/  ISETP.GE.U32.AND P3, PT, R5, 0x7fffffd9, PT ;  /* 0x7fffffd90500780c */ /* 0x000fe20003f66070 */
[----:B------:R-:W-:Y:S01]  /*3000*/  VIADD R5, R6, 0xfffffff6 ;  /* 0xfffffff606057836 */ /* 0x000fe20000000000 */
[----:B------:R-:W-:-:S02]  /*3010*/  LEA.HI.X.SX32 R143, R202, R85, 0x2, P4 ;  /* 0x00000055ca8f7211 */ /* 0x000fc400020f16ff */
[----:B------:R-:W-:Y:S02]  /*3020*/  IADD3 R146, P4, R147, R84, RZ ;  /* 0x0000005493927210 */ /* 0x000fe40007f9e0ff */
[----:B------:R-:W-:Y:S01]  /*3030*/  ISETP.GE.U32.AND P6, PT, R5, 0x7fffffd7, PT ;  /* 0x7fffffd70500780c */ /* 0x000fe20003fc6070 */
[----:B------:R-:W-:Y:S01]  /*3040*/  VIADD R5, R6, 0xfffffff5 ;  /* 0xfffffff506057836 */ /* 0x000fe20000000000 */
[----:B------:R-:W-:Y:S02]  /*3050*/  LOP3.LUT R21, R3, 0x10, RZ, 0x3c, !PT ;  /* 0x0000001003157812 */ /* 0x000fe400078e3cff */
[----:B------:R-:W-:Y:S02]  /*3060*/  LEA.HI.X.SX32 R147, R206, R85, 0x2, P4 ;  /* 0x00000055ce937211 */ /* 0x000fe400020f16ff */
[----:B------:R-:W-:Y:S01]  /*3070*/  ISETP.GE.U32.AND P4, PT, R20, 0x7fffffda, PT ;  /* 0x7fffffda1400780c */ /* 0x000fe20003f86070 */
[----:B------:R-:W-:Y:S01]  /*3080*/  VIADD R26, R21, UR12 ;  /* 0x0000000c151a7c36 */ /* 0x000fe20008000000 */
[----:B------:R-:W-:Y:S01]  /*3090*/  ISETP.GE.U32.AND P0, PT, R5, 0x7fffffd6, PT ;  /* 0x7fffffd60500780c */ /* 0x000fe20003f06070 */
[C---:B------:R-:W-:Y:S01]  /*30a0*/  VIADD R5, R6.reuse, 0xfffffff4 ;  /* 0xfffffff406057836 */ /* 0x040fe20000000000 */
[----:B------:R-:W-:Y:S01]  /*30b0*/  LOP3.LUT R21, R3, 0x20, RZ, 0x3c, !PT ;  /* 0x0000002003157812 */ /* 0x000fe200078e3cff */
[C---:B------:R-:W-:Y:S01]  /*30c0*/  VIADD R20, R6.reuse, 0xfffffff7 ;  /* 0xfffffff706147836 */ /* 0x040fe20000000000 */
[----:B------:R2:W-:Y:S02]  /*30d0*/  LDGSTS.E [R26], desc[UR16][R92.64], !P5 ;  /* 0x000000005c1a7fae */ /* 0x0005e4000e921850 */
[----:B------:R-:W-:Y:S01]  /*30e0*/  ISETP.GE.U32.AND P5, PT, R5, 0x7fffffd5, PT ;  /* 0x7fffffd50500780c */ /* 0x000fe20003fa6070 */
[----:B------:R-:W-:Y:S01]  /*30f0*/  VIADD R5, R6, 0xfffffff2 ;  /* 0xfffffff206057836 */ /* 0x000fe20000000000 */
[----:B------:R-:W-:Y:S01]  /*3100*/  ISETP.GE.U32.AND P2, PT, R20, 0x7fffffd8, PT ;  /* 0x7fffffd81400780c */ /* 0x000fe20003f46070 */
[----:B------:R2:W-:Y:S01]  /*3110*/  LDGSTS.E [R26+0x4], desc[UR16][R94.64], !P1 ;  /* 0x000040005e1a7fae */ /* 0x0005e2000c921850 */
[----:B------:R-:W-:Y:S01]  /*3120*/  VIADD R29, R21, UR12 ;  /* 0x0000000c151d7c36 */ /* 0x000fe20008000000 */
[----:B------:R-:W-:Y:S01]  /*3130*/  LOP3.LUT R21, R3, 0x30, RZ, 0x3c, !PT ;  /* 0x0000003003157812 */ /* 0x000fe200078e3cff */
[C---:B------:R-:W-:Y:S01]  /*3140*/  VIADD R20, R6.reuse, 0xfffffff3 ;  /* 0xfffffff306147836 */ /* 0x040fe20000000000 */
[----:B------:R2:W-:Y:S01]  /*3150*/  LDGSTS.E [R26+0x8], desc[UR16][R96.64], !P4 ;  /* 0x00008000601a7fae */ /* 0x0005e2000e121850 */
[----:B------:R-:W-:Y:S01]  /*3160*/  ISETP.GE.U32.AND P4, PT, R5, 0x7fffffd3, PT ;  /* 0x7fffffd30500780c */ /* 0x000fe20003f86070 */
[----:B------:R-:W-:-:S02]  /*3170*/  VIADD R5, R6, 0xfffffff1 ;  /* 0xfffffff106057836 */ /* 0x000fc40000000000 */
[----:B------:R2:W-:Y:S01]  /*3180*/  LDGSTS.E [R26+0xc], desc[UR16][R98.64], !P3 ;  /* 0x0000c000621a7fae */ /* 0x0005e2000d921850 */
[----:B------:R-:W-:Y:S01]  /*3190*/  ISETP.GE.U32.AND P1, PT, R20, 0x7fffffd4, PT ;  /* 0x7fffffd41400780c */ /* 0x000fe20003f26070 */
[----:B------:R-:W-:Y:S01]  /*31a0*/  VIADD R27, R21, UR12 ;  /* 0x0000000c151b7c36 */ /* 0x000fe20008000000 */
[----:B------:R-:W-:Y:S01]  /*31b0*/  ISETP.GE.U32.AND P3, PT, R5, 0x7fffffd2, PT ;  /* 0x7fffffd20500780c */ /* 0x000fe20003f66070 */
[C---:B------:R-:W-:Y:S01]  /*31c0*/  VIADD R5, R6.reuse, 0xfffffff0 ;  /* 0xfffffff006057836 */ /* 0x040fe20000000000 */
[----:B------:R2:W-:Y:S01]  /*31d0*/  LDGSTS.E [R29], desc[UR16][R100.64], !P2 ;  /* 0x00000000641d7fae */ /* 0x0005e2000d121850 */
[C---:B------:R-:W-:Y:S01]  /*31e0*/  VIADD R20, R6.reuse, 0xffffffef ;  /* 0xffffffef06147836 */ /* 0x040fe20000000000 */
[----:B------:R-:W-:Y:S02]  /*31f0*/  LOP3.LUT R21, R3, 0x40, RZ, 0x3c, !PT ;  /* 0x0000004003157812 */ /* 0x000fe400078e3cff */
[----:B------:R-:W-:Y:S01]  /*3200*/  ISETP.GE.U32.AND P2, PT, R5, 0x7fffffd1, PT ;  /* 0x7fffffd10500780c */ /* 0x000fe20003f46070 */
[----:B------:R-:W-:Y:S01]  /*3210*/  VIADD R5, R6, 0xffffffee ;  /* 0xffffffee06057836 */ /* 0x000fe20000000000 */
[----:B------:R2:W-:Y:S01]  /*3220*/  LDGSTS.E [R29+0x4], desc[UR16][R102.64], !P6 ;  /* 0x00004000661d7fae */ /* 0x0005e2000f121850 */
[----:B------:R-:W-:Y:S01]  /*3230*/  ISETP.GE.U32.AND P6, PT, R20, 0x7fffffd0, PT ;  /* 0x7fffffd01400780c */ /* 0x000fe20003fc6070 */
[----:B------:R-:W-:Y:S01]  /*3240*/  VIADD R25, R21, UR12 ;  /* 0x0000000c15197c36 */ /* 0x000fe20008000000 */
[----:B------:R-:W-:Y:S01]  /*3250*/  LOP3.LUT R21, R3, 0x50, RZ, 0x3c, !PT ;  /* 0x0000005003157812 */ /* 0x000fe200078e3cff */
[----:B------:R2:W-:Y:S01]  /*3260*/  LDGSTS.E [R29+0x8], desc[UR16][R104.64], !P0 ;  /* 0x00008000681d7fae */ /* 0x0005e2000c121850 */
[----:B------:R-:W-:Y:S01]  /*3270*/  ISETP.GE.U32.AND P0, PT, R5, 0x7fffffcf, PT ;  /* 0x7fffffcf0500780c */ /* 0x000fe20003f06070 */
[----:B------:R-:W-:-:S02]  /*3280*/  VIADD R5, R6, 0xffffffed ;  /* 0xffffffed06057836 */ /* 0x000fc40000000000 */
[----:B------:R2:W-:Y:S01]  /*3290*/  LDGSTS.E [R29+0xc], desc[UR16][R106.64], !P5 ;  /* 0x0000c0006a1d7fae */ /* 0x0005e2000e921850 */
[C---:B------:R-:W-:Y:S02]  /*32a0*/  VIADD R20, R6.reuse, 0xffffffeb ;  /* 0xffffffeb06147836 */ /* 0x040fe40000000000 */
[----:B------:R-:W-:Y:S01]  /*32b0*/  ISETP.GE.U32.AND P5, PT, R5, 0x7fffffce, PT ;  /* 0x7fffffce0500780c */ /* 0x000fe20003fa6070 */
[C---:B------:R-:W-:Y:S01]  /*32c0*/  VIADD R5, R6.reuse, 0xffffffec ;  /* 0xffffffec06057836 */ /* 0x040fe20000000000 */
[----:B------:R2:W-:Y:S01]  /*32d0*/  LDGSTS.E [R27], desc[UR16][R108.64], !P1 ;  /* 0x000000006c1b7fae */ /* 0x0005e2000c921850 */
[----:B------:R-:W-:Y:S01]  /*32e0*/  VIADD R24, R21, UR12 ;  /* 0x0000000c15187c36 */ /* 0x000fe20008000000 */
[----:B------:R-:W-:Y:S02]  /*32f0*/  LOP3.LUT R21, R3, 0x60, RZ, 0x3c, !PT ;  /* 0x0000006003157812 */ /* 0x000fe400078e3cff */
[----:B------:R-:W-:Y:S01]  /*3300*/  ISETP.GE.U32.AND P1, PT, R5, 0x7fffffcd, PT ;  /* 0x7fffffcd0500780c */ /* 0x000fe20003f26070 */
[----:B------:R-:W-:Y:S01]  /*3310*/  VIADD R5, R6, 0xffffffea ;  /* 0xffffffea06057836 */ /* 0x000fe20000000000 */
[----:B------:R2:W-:Y:S01]  /*3320*/  LDGSTS.E [R27+0x4], desc[UR16][R110.64], !P4 ;  /* 0x000040006e1b7fae */ /* 0x0005e2000e121850 */
[----:B------:R-:W-:Y:S01]  /*3330*/  ISETP.GE.U32.AND P4, PT, R20, 0x7fffffcc, PT ;  /* 0x7fffffcc1400780c */ /* 0x000fe20003f86070 */
[----:B------:R-:W-:-:S02]  /*3340*/  VIADD R20, R6, 0xffffffe7 ;  /* 0xffffffe706147836 */ /* 0x000fc40000000000 */
[----:B------:R2:W-:Y:S01]  /*3350*/  LDGSTS.E [R27+0x8], desc[UR16][R112.64], !P3 ;  /* 0x00008000701b7fae */ /* 0x0005e2000d921850 */
[----:B------:R-:W-:Y:S01]  /*3360*/  ISETP.GE.U32.AND P3, PT, R5, 0x7fffffcb, PT ;  /* 0x7fffffcb0500780c */ /* 0x000fe20003f66070 */
[C---:B------:R-:W-:Y:S02]  /*3370*/  VIADD R5, R6.reuse, 0xffffffe9 ;  /* 0xffffffe906057836 */ /* 0x040fe40000000000 */
[----:B------:R2:W-:Y:S01]  /*3380*/  LDGSTS.E [R27+0xc], desc[UR16][R114.64], !P2 ;  /* 0x0000c000721b7fae */ /* 0x0005e2000d121850 */
[----:B----4-:R-:W-:Y:S01]  /*3390*/  VIADD R23, R21, UR12 ;  /* 0x0000000c15177c36 */ /* 0x010fe20008000000 */
[----:B------:R-:W-:Y:S02]  /*33a0*/  LOP3.LUT R21, R3, 0x70, RZ, 0x3c, !PT ;  /* 0x0000007003157812 */ /* 0x000fe400078e3cff */
[----:B------:R-:W-:Y:S01]  /*33b0*/  ISETP.GE.U32.AND P2, PT, R5, 0x7fffffca, PT ;  /* 0x7fffffca0500780c */ /* 0x000fe20003f46070 */
[----:B------:R-:W-:Y:S01]  /*33c0*/  VIADD R5, R6, 0xffffffe8 ;  /* 0xffffffe806057836 */ /* 0x000fe20000000000 */
[----:B------:R4:W-:Y:S01]  /*33d0*/  LDGSTS.E [R25], desc[UR16][R116.64], !P6 ;  /* 0x0000000074197fae */ /* 0x0009e2000f121850 */
[----:B-----5:R-:W-:-:S02]  /*33e0*/  VIADD R22, R21, UR12 ;  /* 0x0000000c15167c36 */ /* 0x020fc40008000000 */
[C---:B------:R-:W-:Y:S01]  /*33f0*/  VIADD R21, R6.reuse, 0xffffffda ;  /* 0xffffffda06157836 */ /* 0x040fe20000000000 */
[----:B------:R-:W-:Y:S01]  /*3400*/  ISETP.GE.U32.AND P6, PT, R5, 0x7fffffc9, PT ;  /* 0x7fffffc90500780c */ /* 0x000fe20003fc6070 */
[----:B------:R-:W-:Y:S01]  /*3410*/  VIADD R5, R6, 0xffffffe6 ;  /* 0xffffffe606057836 */ /* 0x000fe20000000000 */
[----:B------:R5:W-:Y:S01]  /*3420*/  LDGSTS.E [R25+0x4], desc[UR16][R118.64], !P0 ;  /* 0x0000400076197fae */ /* 0x000be2000c121850 */
[----:B------:R-:W-:Y:S01]  /*3430*/  ISETP.GE.U32.AND P0, PT, R20, 0x7fffffc8, PT ;  /* 0x7fffffc81400780c */ /* 0x000fe20003f06070 */
[C---:B------:R-:W-:Y:S02]  /*3440*/  VIADD R20, R6.reuse, 0xffffffe3 ;  /* 0xffffffe306147836 */ /* 0x040fe40000000000 */
[----:B------:R5:W-:Y:S01]  /*3450*/  LDGSTS.E [R25+0x8], desc[UR16][R120.64], !P5 ;  /* 0x0000800078197fae */ /* 0x000be2000e921850 */
[----:B------:R-:W-:Y:S01]  /*3460*/  ISETP.GE.U32.AND P5, PT, R5, 0x7fffffc7, PT ;  /* 0x7fffffc70500780c */ /* 0x000fe20003fa6070 */
[C---:B------:R-:W-:Y:S02]  /*3470*/  VIADD R5, R6.reuse, 0xffffffe5 ;  /* 0xffffffe506057836 */ /* 0x040fe40000000000 */
[----:B------:R5:W-:Y:S03]  /*3480*/  LDGSTS.E [R25+0xc], desc[UR16][R122.64], !P1 ;  /* 0x0000c0007a197fae */ /* 0x000be6000c921850 */
[----:B------:R-:W-:Y:S01]  /*3490*/  ISETP.GE.U32.AND P1, PT, R5, 0x7fffffc6, PT ;  /* 0x7fffffc60500780c */ /* 0x000fe20003f26070 */
[C---:B------:R-:W-:Y:S01]  /*34a0*/  VIADD R5, R6.reuse, 0xffffffe4 ;  /* 0xffffffe406057836 */ /* 0x040fe20000000000 */
[----:B------:R5:W-:Y:S04]  /*34b0*/  LDGSTS.E [R24], desc[UR16][R124.64], !P4 ;  /* 0x000000007c187fae */ /* 0x000be8000e121850 */
        /* <DEDUP_REMOVED lines=8> */
[----:B------:R5:W-:Y:S03]  /*3540*/  LDGSTS.E [R24+0xc], desc[UR16][R130.64], !P6 ;  /* 0x0000c00082187fae */ /* 0x000be6000f121850 */
[----:B------:R-:W-:Y:S01]  /*3550*/  ISETP.GE.U32.AND P6, PT, R5, 0x7fffffc2, PT ;  /* 0x7fffffc20500780c */ /* 0x000fe20003fc6070 */
[----:B------:R-:W-:Y:S01]  /*3560*/  VIADD R5, R6, 0xffffffdf ;  /* 0xffffffdf06057836 */ /* 0x000fe20000000000 */
[----:B------:R5:W-:Y:S01]  /*3570*/  LDGSTS.E [R23], desc[UR16][R132.64], !P0 ;  /* 0x0000000084177fae */ /* 0x000be2000c121850 */
[----:B------:R-:W-:-:S03]  /*3580*/  ISETP.GE.U32.AND P0, PT, R20, 0x7fffffc1, PT ;  /* 0x7fffffc11400780c */ /* 0x000fc60003f06070 */
[----:B------:R5:W-:Y:S01]  /*3590*/  LDGSTS.E [R23+0x4], desc[UR16][R134.64], !P5 ;  /* 0x0000400086177fae */ /* 0x000be2000e921850 */
[----:B------:R-:W-:Y:S01]  /*35a0*/  ISETP.GE.AND P5, PT, R184, R20, PT ;  /* 0x00000014b800720c */ /* 0x000fe20003fa6270 */
[C---:B------:R-:W-:Y:S02]  /*35b0*/  VIADD R20, R6.reuse, 0xffffffdc ;  /* 0xffffffdc06147836 */ /* 0x040fe40000000000 */
[----:B------:R5:W-:Y:S01]  /*35c0*/  LDGSTS.E [R23+0x8], desc[UR16][R136.64], !P1 ;  /* 0x0000800088177fae */ /* 0x000be2000c921850 */
[----:B------:R-:W-:Y:S01]  /*35d0*/  ISETP.GE.U32.AND P1, PT, R5, 0x7fffffc0, PT ;  /* 0x7fffffc00500780c */ /* 0x000fe20003f26070 */
[----:B------:R-:W-:Y:S01]  /*35e0*/  VIADD R5, R6, 0xffffffde ;  /* 0xffffffde06057836 */ /* 0x000fe20000000000 */
[----:B------:R-:W-:Y:S01]  /*35f0*/  SEL R159, RZ, 0x4, P5 ;  /* 0x00000004ff9f7807 */ /* 0x000fe20002800000 */
[----:B------:R5:W-:Y:S01]  /*3600*/  LDGSTS.E [R23+0xc], desc[UR16][R138.64], !P4 ;  /* 0x0000c0008a177fae */ /* 0x000be2000e121850 */
[----:B------:R-:W-:Y:S02]  /*3610*/  ISETP.GE.AND P5, PT, R184, R6, PT ;  /* 0x00000006b800720c */ /* 0x000fe40003fa6270 */
[----:B------:R-:W-:Y:S01]  /*3620*/  ISETP.GE.U32.AND P4, PT, R5, 0x7fffffbf, PT ;  /* 0x7fffffbf0500780c */ /* 0x000fe20003f86070 */
[----:B------:R5:W-:Y:S01]  /*3630*/  LDGSTS.E [R22], desc[UR16][R140.64], !P3 ;  /* 0x000000008c167fae */ /* 0x000be2000d921850 */
[----:B------:R-:W-:-:S03]  /*3640*/  VIADD R5, R6, 0xffffffdd ;  /* 0xffffffdd06057836 */ /* 0x000fc60000000000 */
[----:B------:R5:W-:Y:S01]  /*3650*/  LDGSTS.E [R22+0x4], desc[UR16][R142.64], !P2 ;  /* 0x000040008e167fae */ /* 0x000be2000d121850 */
[----:B------:R-:W-:Y:S01]  /*3660*/  ISETP.GE.U32.AND P2, PT, R20, 0x7fffffbd, PT ;  /* 0x7fffffbd1400780c */ /* 0x000fe20003f46070 */
[----:B------:R-:W-:Y:S01]  /*3670*/  VIADD R20, R6, 0xffffffdb ;  /* 0xffffffdb06147836 */ /* 0x000fe20000000000 */
[----:B------:R-:W-:Y:S01]  /*3680*/  ISETP.GE.U32.AND P3, PT, R5, 0x7fffffbe, PT ;  /* 0x7fffffbe0500780c */ /* 0x000fe20003f66070 */
[----:B------:R5:W-:Y:S01]  /*3690*/  LDGSTS.E [R22+0x8], desc[UR16][R144.64], !P6 ;  /* 0x0000800090167fae */ /* 0x000be2000f121850 */
[----:B------:R-:W-:-:S03]  /*36a0*/  ISETP.GT.AND P6, PT, R187, 0x1f, PT ;  /* 0x0000001fbb00780c */ /* 0x000fc60003fc4270 */
[----:B------:R5:W-:Y:S01]  /*36b0*/  LDGSTS.E [R22+0xc], desc[UR16][R146.64], !P0 ;  /* 0x0000c00092167fae */ /* 0x000be2000c121850 */
[----:B------:R-:W-:Y:S02]  /*36c0*/  SEL R5, RZ, 0x4, !P6 ;  /* 0x00000004ff057807 */ /* 0x000fe40007000000 */
[----:B------:R-:W-:Y:S01]  /*36d0*/  ISETP.GE.AND P0, PT, R184, R158, PT ;  /* 0x0000009eb800720c */ /* 0x000fe20003f06270 */
[----:B------:R-:W0:Y:S01]  /*36e0*/  LDGDEPBAR ;  /* 0x00000000000079af */ /* 0x000e220000000000 */
[----:B------:R-:W-:Y:S02]  /*36f0*/  SEL R5, R5, RZ, !P5 ;  /* 0x000000ff05057207 */ /* 0x000fe40006800000 */
[----:B------:R-:W-:Y:S02]  /*3700*/  SEL R160, RZ, 0x4, P0 ;  /* 0x00000004ffa07807 */ /* 0x000fe40000000000 */
[----:B------:R-:W-:Y:S01]  /*3710*/  ISETP.NE.U32.AND P0, PT, R5, RZ, PT ;  /* 0x000000ff0500720c */ /* 0x000fe20003f05070 */
[----:B------:R-:W-:Y:S01]  /*3720*/  IMAD.SHL.U32 R5, R8, 0x20, RZ ;  /* 0x0000002008057824 */ /* 0x000fe200078e00ff */
[----:B------:R-:W-:-:S02]  /*3730*/  ISETP.GT.AND P6, PT, R187, 0x3f, PT ;  /* 0x0000003fbb00780c */ /* 0x000fc40003fc4270 */
[----:B------:R-:W-:Y:S01]  /*3740*/  ISETP.GE.U32.AND P5, PT, R20, 0x7fffffbc, PT ;  /* 0x7fffffbc1400780c */ /* 0x000fe20003fa6070 */
[----:B------:R-:W-:Y:S01]  /*3750*/  VIADD R20, R174, UR12 ;  /* 0x0000000cae147c36 */ /* 0x000fe20008000000 */
[----:B------:R-:W-:Y:S01]  /*3760*/  SEL R159, R159, RZ, P6 ;  /* 0x000000ff9f9f7207 */ /* 0x000fe20003000000 */
[----:B---3--:R-:W-:Y:S01]  /*3770*/  IMAD.WIDE R84, R5, 0x4, R84 ;  /* 0x0000000405547825 */ /* 0x008fe200078e0254 */
[----:B------:R-:W-:-:S03]  /*3780*/  ISETP.GE.U32.AND P6, PT, R21, 0x7fffffbb, PT ;  /* 0x7fffffbb1500780c */ /* 0x000fc60003fc6070 */
[----:B------:R-:W-:Y:S02]  /*3790*/  VIADD R21, R2, UR12 ;  /* 0x0000000c02157c36 */ /* 0x000fe40008000000 */
[----:B-1----:R-:W-:-:S03]  /*37a0*/  IMAD.WIDE R86, R5, 0x4, R86 ;  /* 0x0000000405567825 */ /* 0x002fc600078e0256 */
[----:B------:R-:W-:Y:S01]  /*37b0*/  LDGSTS.E [R21+0x20000], desc[UR16][R148.64], P0 ;  /* 0x2000000094157fae */ /* 0x000fe20008121850 */
[----:B--2---:R-:W-:-:S03]  /*37c0*/  IMAD.WIDE R88, R5, 0x4, R88 ;  /* 0x0000000405587825 */ /* 0x004fc600078e0258 */
[----:B------:R-:W-:Y:S01]  /*37d0*/  LDGSTS.E [R21+0x20400], desc[UR16][R152.64], P0 ;  /* 0x2040000098157fae */ /* 0x000fe20008121850 */
[----:B------:R-:W-:-:S03]  /*37e0*/  IMAD.WIDE R90, R5, 0x4, R90 ;  /* 0x00000004055a7825 */ /* 0x000fc600078e025a */
[----:B------:R-:W-:Y:S01]  /*37f0*/  LDGSTS.E [R21+0x20800], desc[UR16][R156.64], P0 ;  /* 0x208000009c157fae */ /* 0x000fe20008121850 */
[----:B------:R-:W-:Y:S02]  /*3800*/  VIADD R174, R6, 0xffffffd7 ;  /* 0xffffffd706ae7836 */ /* 0x000fe40000000000 */
[C---:B------:R-:W-:Y:S01]  /*3810*/  IMAD.WIDE R92, R5.reuse, 0x4, R92 ;  /* 0x00000004055c7825 */ /* 0x040fe200078e025c */
[----:B------:R-:W-:Y:S03]  /*3820*/  LDGSTS.E [R21+0x20c00], desc[UR16][R32.64], P0 ;  /* 0x20c0000020157fae */ /* 0x000fe60008121850 */
        /* <DEDUP_REMOVED lines=22> */
[C---:B----4-:R-:W-:Y:S01]  /*3990*/  IMAD.WIDE R116, R5.reuse, 0x4, R116 ;  /* 0x0000000405747825 */ /* 0x050fe200078e0274 */
[----:B------:R-:W-:Y:S03]  /*39a0*/  LDGSTS.E [R21+0x23c00], desc[UR16][R80.64], P0 ;  /* 0x23c0000050157fae */ /* 0x000fe60008121850 */
[C---:B-----5:R-:W-:Y:S01]  /*39b0*/  IMAD.WIDE R118, R5.reuse, 0x4, R118 ;  /* 0x0000000405767825 */ /* 0x060fe200078e0276 */
        /* <DEDUP_REMOVED lines=27> */
[----:B------:R-:W-:Y:S01]  /*3b70*/  IMAD.WIDE R146, R5, 0x4, R146 ;  /* 0x0000000405927825 */ /* 0x000fe200078e0292 */
[----:B------:R-:W-:Y:S04]  /*3b80*/  LDGSTS.E [R20+0x23a00], desc[UR16][R78.64], P0 ;  /* 0x23a000004e147fae */ /* 0x000fe80008121850 */
[----:B------:R-:W-:Y:S01]  /*3b90*/  LDGSTS.E [R20+0x23e00], desc[UR16][R82.64], P0 ;  /* 0x23e0000052147fae */ /* 0x000fe20008121850 */
[----:B------:R-:W-:Y:S01]  /*3ba0*/  ISETP.GE.U32.AND P0, PT, R172, 0x7fffffba, PT ;  /* 0x7fffffbaac00780c */ /* 0x000fe20003f06070 */
[----:B------:R-:W-:-:S02]  /*3bb0*/  VIADD R172, R6, 0xffffffd8 ;  /* 0xffffffd806ac7836 */ /* 0x000fc40000000000 */
[----:B------:R-:W0:Y:S01]  /*3bc0*/  LDGDEPBAR ;  /* 0x00000000000079af */ /* 0x000e220000000000 */
[----:B------:R-:W-:Y:S06]  /*3bd0*/  BAR.SYNC.DEFER_BLOCKING 0x0 ;  /* 0x0000000000007b1d */ /* 0x000fec0000010000 */
[----:B------:R-:W-:Y:S01]  /*3be0*/  @!PT LDS RZ, [RZ] ;  /* 0x00000000fffff984 */ /* 0x000fe20000000800 */
[----:B------:R-:W-:Y:S01]  /*3bf0*/  @!PT LDS RZ, [RZ] ;  /* 0x00000000fffff984 */ /* 0x000fe20000000800 */
[----:B------:R-:W-:Y:S01]  /*3c00*/  @!PT LDS RZ, [RZ] ;  /* 0x00000000fffff984 */ /* 0x000fe20000000800 */
[----:B------:R1:W-:Y:S01]  /*3c10*/  LDGSTS.E [R28+0x4000], desc[UR16][R84.64], !P1 ;  /* 0x04000000541c7fae */ /* 0x0003e2000c921850 */
[----:B------:R-:W-:Y:S01]  /*3c20*/  ISETP.GE.U32.AND P1, PT, R172, 0x7fffffb9, PT ;  /* 0x7fffffb9ac00780c */ /* 0x000fe20003f26070 */
[----:B------:R-:W-:Y:S02]  /*3c30*/  VIADD R172, R6, 0xffffffd6 ;  /* 0xffffffd606ac7836 */ /* 0x000fe40000000000 */
[----:B------:R2:W-:Y:S01]  /*3c40*/  LDGSTS.E [R28+0x4004], desc[UR16][R86.64], !P4 ;  /* 0x04004000561c7fae */ /* 0x0005e2000e121850 */
[----:B------:R-:W-:Y:S01]  /*3c50*/  ISETP.GE.U32.AND P4, PT, R174, 0x7fffffb8, PT ;  /* 0x7fffffb8ae00780c */ /* 0x000fe20003f86070 */
[----:B------:R-:W-:-:S02]  /*3c60*/  VIADD R174, R6, 0xffffffd4 ;  /* 0xffffffd406ae7836 */ /* 0x000fc40000000000 */
[----:B------:R3:W-:Y:S01]  /*3c70*/  LDGSTS.E [R28+0x4008], desc[UR16][R88.64], !P3 ;  /* 0x04008000581c7fae */ /* 0x0007e2000d921850 */
[----:B------:R-:W-:Y:S01]  /*3c80*/  ISETP.GE.U32.AND P3, PT, R172, 0x7fffffb7, PT ;  /* 0x7fffffb7ac00780c */ /* 0x000fe20003f66070 */
[----:B------:R-:W-:Y:S02]  /*3c90*/  VIADD R172, R6, 0xffffffd5 ;  /* 0xffffffd506ac7836 */ /* 0x000fe40000000000 */
[----:B------:R4:W-:Y:S01]  /*3ca0*/  LDGSTS.E [R28+0x400c], desc[UR16][R90.64], !P2 ;  /* 0x0400c0005a1c7fae */ /* 0x0009e2000d121850 */
[C---:B-1----:R-:W-:Y:S02]  /*3cb0*/  IMAD.WIDE R84, R5.reuse, 0x4, R84 ;  /* 0x0000000405547825 */ /* 0x042fe400078e0254 */
[----:B------:R-:W-:Y:S01]  /*3cc0*/  ISETP.GE.U32.AND P2, PT, R172, 0x7fffffb6, PT ;  /* 0x7fffffb6ac00780c */ /* 0x000fe20003f46070 */
[----:B------:R1:W-:Y:S01]  /*3cd0*/  LDGSTS.E [R26+0x4000], desc[UR16][R92.64], !P5 ;  /* 0x040000005c1a7fae */ /* 0x0003e2000e921850 */
[----:B------:R-:W-:Y:S01]  /*3ce0*/  VIADD R172, R6, 0xffffffd3 ;  /* 0xffffffd306ac7836 */ /* 0x000fe20000000000 */
[----:B------:R-:W-:Y:S01]  /*3cf0*/  ISETP.GE.U32.AND P5, PT, R174, 0x7fffffb5, PT ;  /* 0x7fffffb5ae00780c */ /* 0x000fe20003fa6070 */
[----:B------:R-:W-:Y:S01]  /*3d00*/  VIADD R174, R6, 0xffffffd1 ;  /* 0xffffffd106ae7836 */ /* 0x000fe20000000000 */
[----:B------:R5:W-:Y:S01]  /*3d10*/  LDGSTS.E [R26+0x4004], desc[UR16][R94.64], !P6 ;  /* 0x040040005e1a7fae */ /* 0x000be2000f121850 */
[----:B--2---:R-:W-:Y:S01]  /*3d20*/  IMAD.WIDE R86, R5, 0x4, R86 ;  /* 0x0000000405567825 */ /* 0x004fe200078e0256 */
[----:B------:R-:W-:-:S02]  /*3d30*/  ISETP.GE.U32.AND P6, PT, R172, 0x7fffffb4, PT ;  /* 0x7fffffb4ac00780c */ /* 0x000fc40003fc6070 */
[----:B------:R2:W-:Y:S01]  /*3d40*/  LDGSTS.E [R26+0x4008], desc[UR16][R96.64], !P0 ;  /* 0x04008000601a7fae */ /* 0x0005e2000c121850 */
[----:B------:R-:W-:Y:S02]  /*3d50*/  VIADD R172, R6, 0xffffffd2 ;  /* 0xffffffd206ac7836 */ /* 0x000fe40000000000 */
[----:B---3--:R-:W-:Y:S01]  /*3d60*/  IMAD.WIDE R88, R5, 0x4, R88 ;  /* 0x0000000405587825 */ /* 0x008fe200078e0258 */
[----:B------:R3:W-:Y:S01]  /*3d70*/  LDGSTS.E [R26+0x400c], desc[UR16][R98.64], !P1 ;  /* 0x0400c000621a7fae */ /* 0x0007e2000c921850 */
[----:B------:R-:W-:Y:S02]  /*3d80*/  ISETP.GE.U32.AND P1, PT, R174, 0x7fffffb2, PT ;  /* 0x7fffffb2ae00780c */ /* 0x000fe40003f26070 */
[----:B------:R-:W-:Y:S01]  /*3d90*/  ISETP.GE.U32.AND P0, PT, R172, 0x7fffffb3, PT ;  /* 0x7fffffb3ac00780c */ /* 0x000fe20003f06070 */
[C---:B------:R-:W-:Y:S01]  /*3da0*/  VIADD R172, R6.reuse, 0xffffffd0 ;  /* 0xffffffd006ac7836 */ /* 0x040fe20000000000 */
[----:B------:R3:W-:Y:S01]  /*3db0*/  LDGSTS.E [R29+0x4000], desc[UR16][R100.64], !P4 ;  /* 0x04000000641d7fae */ /* 0x0007e2000e121850 */
[----:B------:R-:W-:-:S02]  /*3dc0*/  VIADD R174, R6, 0xffffffce ;  /* 0xffffffce06ae7836 */ /* 0x000fc40000000000 */
[C---:B----4-:R-:W-:Y:S01]  /*3dd0*/  IMAD.WIDE R90, R5.reuse, 0x4, R90 ;  /* 0x00000004055a7825 */ /* 0x050fe200078e025a */
[----:B------:R-:W-:Y:S01]  /*3de0*/  ISETP.GE.U32.AND P4, PT, R172, 0x7fffffb1, PT ;  /* 0x7fffffb1ac00780c */ /* 0x000fe20003f86070 */
[----:B------:R4:W-:Y:S02]  /*3df0*/  LDGSTS.E [R29+0x4004], desc[UR16][R102.64], !P3 ;  /* 0x04004000661d7fae */ /* 0x0009e4000d921850 */
[----:B------:R-:W-:Y:S02]  /*3e00*/  VIADD R172, R6, 0xffffffcf ;  /* 0xffffffcf06ac7836 */ /* 0x000fe40000000000 */
[----:B------:R4:W-:Y:S01]  /*3e10*/  LDGSTS.E [R29+0x4008], desc[UR16][R104.64], !P2 ;  /* 0x04008000681d7fae */ /* 0x0009e2000d121850 */
[----:B------:R-:W-:Y:S01]  /*3e20*/  ISETP.GE.U32.AND P2, PT, R174, 0x7fffffaf, PT ;  /* 0x7fffffafae00780c */ /* 0x000fe20003f46070 */
[----:B------:R-:W-:Y:S01]  /*3e30*/  VIADD R174, R6, 0xffffffcb ;  /* 0xffffffcb06ae7836 */ /* 0x000fe20000000000 */
[----:B------:R-:W-:Y:S01]  /*3e40*/  ISETP.GE.U32.AND P3, PT, R172, 0x7fffffb0, PT ;  /* 0x7fffffb0ac00780c */ /* 0x000fe20003f66070 */
[----:B------:R-:W-:Y:S01]  /*3e50*/  VIADD R172, R6, 0xffffffcd ;  /* 0xffffffcd06ac7836 */ /* 0x000fe20000000000 */
[----:B------:R4:W-:Y:S01]  /*3e60*/  LDGSTS.E [R29+0x400c], desc[UR16][R106.64], !P5 ;  /* 0x0400c0006a1d7fae */ /* 0x0009e2000e921850 */
[----:B-1----:R-:W-:-:S03]  /*3e70*/  IMAD.WIDE R92, R5, 0x4, R92 ;  /* 0x00000004055c7825 */ /* 0x002fc600078e025c */
[----:B------:R-:W-:Y:S01]  /*3e80*/  ISETP.GE.U32.AND P5, PT, R172, 0x7fffffae, PT ;  /* 0x7fffffaeac00780c */ /* 0x000fe20003fa6070 */
[----:B------:R-:W-:Y:S01]  /*3e90*/  VIADD R172, R6, 0xffffffcc ;  /* 0xffffffcc06ac7836 */ /* 0x000fe20000000000 */
[----:B------:R1:W-:Y:S01]  /*3ea0*/  LDGSTS.E [R27+0x4000], desc[UR16][R108.64], !P6 ;  /* 0x040000006c1b7fae */ /* 0x0003e2000f121850 */
[----:B-----5:R-:W-:-:S03]  /*3eb0*/  IMAD.WIDE R94, R5, 0x4, R94 ;  /* 0x00000004055e7825 */ /* 0x020fc600078e025e */
[----:B------:R-:W-:Y:S01]  /*3ec0*/  ISETP.GE.U32.AND P6, PT, R172, 0x7fffffad, PT ;  /* 0x7fffffadac00780c */ /* 0x000fe20003fc6070 */
[----:B------:R-:W-:Y:S01]  /*3ed0*/  VIADD R172, R6, 0xffffffca ;  /* 0xffffffca06ac7836 */ /* 0x000fe20000000000 */
[----:B------:R5:W-:Y:S01]  /*3ee0*/  LDGSTS.E [R27+0x4004], desc[UR16][R110.64], !P0 ;  /* 0x040040006e1b7fae */ /* 0x000be2000c121850 */
[----:B------:R-:W-:Y:S01]  /*3ef0*/  ISETP.GE.U32.AND P0, PT, R174, 0x7fffffac, PT ;  /* 0x7fffffacae00780c */ /* 0x000fe20003f06070 */
[----:B------:R-:W-:Y:S02]  /*3f00*/  VIADD R174, R6, 0xffffffc8 ;  /* 0xffffffc806ae7836 */ /* 0x000fe40000000000 */
[----:B------:R5:W-:Y:S01]  /*3f10*/  LDGSTS.E [R27+0x4008], desc[UR16][R112.64], !P1 ;  /* 0x04008000701b7fae */ /* 0x000be2000c921850 */
[----:B------:R-:W-:Y:S01]  /*3f20*/  ISETP.GE.U32.AND P1, PT, R172, 0x7fffffab, PT ;  /* 0x7fffffabac00780c */ /* 0x000fe20003f26070 */
[----:B------:R-:W-:Y:S02]  /*3f30*/  VIADD R172, R6, 0xffffffc9 ;  /* 0xffffffc906ac7836 */ /* 0x000fe40000000000 */
[----:B------:R5:W-:Y:S01]  /*3f40*/  LDGSTS.E [R27+0x400c], desc[UR16][R114.64], !P4 ;  /* 0x0400c000721b7fae */ /* 0x000be2000e121850 */
[----:B--2---:R-:W-:-:S02]  /*3f50*/  IMAD.WIDE R96, R5, 0x4, R96 ;  /* 0x0000000405607825 */ /* 0x004fc400078e0260 */
[----:B------:R-:W-:Y:S01]  /*3f60*/  ISETP.GE.U32.AND P4, PT, R172, 0x7fffffaa, PT ;  /* 0x7fffffaaac00780c */ /* 0x000fe20003f86070 */
[----:B------:R2:W-:Y:S01]  /*3f70*/  LDGSTS.E [R25+0x4000], desc[UR16][R116.64], !P3 ;  /* 0x0400000074197fae */ /* 0x0005e2000d921850 */
[----:B------:R-:W-:Y:S01]  /*3f80*/  ISETP.GE.U32.AND P3, PT, R174, 0x7fffffa9, PT ;  /* 0x7fffffa9ae00780c */ /* 0x000fe20003f66070 */
[C---:B------:R-:W-:Y:S02]  /*3f90*/  VIADD R174, R6.reuse, 0xffffffc5 ;  /* 0xffffffc506ae7836 */ /* 0x040fe40000000000 */
[----:B------:R2:W-:Y:S01]  /*3fa0*/  LDGSTS.E [R25+0x4004], desc[UR16][R118.64], !P2 ;  /* 0x0400400076197fae */ /* 0x0005e2000d121850 */
[----:B------:R-:W-:Y:S02]  /*3fb0*/  VIADD R172, R6, 0xffffffc7 ;  /* 0xffffffc706ac7836 */ /* 0x000fe40000000000 */
[----:B---3--:R-:W-:Y:S01]  /*3fc0*/  IMAD.WIDE R98, R5, 0x4, R98 ;  /* 0x0000000405627825 */ /* 0x008fe200078e0262 */
[----:B------:R3:W-:Y:S02]  /*3fd0*/  LDGSTS.E [R25+0x4008], desc[UR16][R120.64], !P5 ;  /* 0x0400800078197fae */ /* 0x0007e4000e921850 */
[----:B------:R-:W-:Y:S01]  /*3fe0*/  ISETP.GE.U32.AND P2, PT, R172, 0x7fffffa8, PT ;  /* 0x7fffffa8ac00780c */ /* 0x000fe20003f46070 */
[----:B------:R-:W-:Y:S01]  /*3ff0*/  VIADD R172, R6, 0xffffffc6 ;  /* 0xffffffc606ac7836 */ /* 0x000fe20000000000 */
[----:B------:R3:W-:Y:S01]  /*4000*/  LDGSTS.E [R25+0x400c], desc[UR16][R122.64], !P6 ;  /* 0x0400c0007a197fae */ /* 0x0007e2000f121850 */
[----:B------:R-:W-:Y:S01]  /*4010*/  ISETP.GE.U32.AND P6, PT, R174, 0x7fffffa6, PT ;  /* 0x7fffffa6ae00780c */ /* 0x000fe20003fc6070 */
[----:B------:R-:W-:-:S02]  /*4020*/  VIADD R174, R6, 0xffffffc2 ;  /* 0xffffffc206ae7836 */ /* 0x000fc40000000000 */
[----:B------:R3:W-:Y:S01]  /*4030*/  LDGSTS.E [R24+0x4000], desc[UR16][R124.64], !P0 ;  /* 0x040000007c187fae */ /* 0x0007e2000c121850 */
[----:B------:R-:W-:Y:S01]  /*4040*/  ISETP.GE.U32.AND P5, PT, R172, 0x7fffffa7, PT ;  /* 0x7fffffa7ac00780c */ /* 0x000fe20003fa6070 */
[----:B------:R-:W-:Y:S02]  /*4050*/  VIADD R172, R6, 0xffffffc4 ;  /* 0xffffffc406ac7836 */ /* 0x000fe40000000000 */
[----:B------:R3:W-:Y:S01]  /*4060*/  LDGSTS.E [R24+0x4004], desc[UR16][R126.64], !P1 ;  /* 0x040040007e187fae */ /* 0x0007e2000c921850 */
[C---:B------:R-:W-:Y:S02]  /*4070*/  IMAD.WIDE R100, R5.reuse, 0x4, R100 ;  /* 0x0000000405647825 */ /* 0x040fe400078e0264 */
[----:B------:R-:W-:Y:S01]  /*4080*/  ISETP.GE.U32.AND P0, PT, R172, 0x7fffffa5, PT ;  /* 0x7fffffa5ac00780c */ /* 0x000fe20003f06070 */
[----:B------:R3:W-:Y:S01]  /*4090*/  LDGSTS.E [R24+0x4008], desc[UR16][R128.64], !P4 ;  /* 0x0400800080187fae */ /* 0x0007e2000e121850 */
[----:B------:R-:W-:Y:S01]  /*40a0*/  ISETP.GE.U32.AND P4, PT, R174, 0x7fffffa3, PT ;  /* 0x7fffffa3ae00780c */ /* 0x000fe20003f86070 */
[C---:B------:R-:W-:Y:S01]  /*40b0*/  VIADD R172, R6.reuse, 0xffffffc3 ;  /* 0xffffffc306ac7836 */ /* 0x040fe20000000000 */
[----:B------:R-:W5:Y:S01]  /*40c0*/  LDC R174, c[0x0][0x230] ;  /* 0x00008c00ffae7b82 */ /* 0x000f620000000800 */
[----:B------:R-:W-:Y:S01]  /*40d0*/  VIADD R6, R6, 0xffffffc1 ;  /* 0xffffffc106067836 */ /* 0x000fe20000000000 */
[----:B------:R3:W-:Y:S01]  /*40e0*/  LDGSTS.E [R24+0x400c], desc[UR16][R130.64], !P3 ;  /* 0x0400c00082187fae */ /* 0x0007e2000d921850 */
[----:B----4-:R-:W-:Y:S01]  /*40f0*/  IMAD.WIDE R102, R5, 0x4, R102 ;  /* 0x0000000405667825 */ /* 0x010fe200078e0266 */
[----:B------:R-:W-:-:S02]  /*4100*/  ISETP.GE.U32.AND P1, PT, R172, 0x7fffffa4, PT ;  /* 0x7fffffa4ac00780c */ /* 0x000fc40003f26070 */
[----:B------:R-:W-:Y:S01]  /*4110*/  ISETP.GE.U32.AND P3, PT, R6, 0x7fffffa2, PT ;  /* 0x7fffffa20600780c */ /* 0x000fe20003f66070 */
[----:B------:R-:W-:Y:S01]  /*4120*/  VIADD R6, R176, 0xffffffbf ;  /* 0xffffffbfb0067836 */ /* 0x000fe20000000000 */
[----:B------:R4:W-:Y:S01]  /*4130*/  LDGSTS.E [R23+0x4000], desc[UR16][R132.64], !P2 ;  /* 0x0400000084177fae */ /* 0x0009e2000d121850 */
[----:B------:R-:W-:Y:S01]  /*4140*/  ISETP.GE.U32.AND P2, PT, R158, 0x7fffffa1, PT ;  /* 0x7fffffa19e00780c */ /* 0x000fe20003f46070 */
[----:B------:R-:W2:Y:S01]  /*4150*/  LDC R172, c[0x0][0x230] ;  /* 0x00008c00ffac7b82 */ /* 0x000ea20000000800 */
[----:B------:R-:W-:Y:S01]  /*4160*/  IMAD.WIDE R104, R5, 0x4, R104 ;  /* 0x0000000405687825 */ /* 0x000fe200078e0268 */
[----:B------:R4:W-:Y:S01]  /*4170*/  LDGSTS.E [R23+0x4004], desc[UR16][R134.64], !P5 ;  /* 0x0400400086177fae */ /* 0x0009e2000e921850 */
[----:B------:R-:W-:Y:S02]  /*4180*/  ISETP.GT.AND P5, PT, R187, 0x5f, PT ;  /* 0x0000005fbb00780c */ /* 0x000fe40003fa4270 */
[----:B------:R-:W-:Y:S01]  /*4190*/  IMAD.WIDE R106, R5, 0x4, R106 ;  /* 0x00000004056a7825 */ /* 0x000fe200078e026a */
[----:B------:R4:W-:Y:S01]  /*41a0*/  LDGSTS.E [R23+0x4008], desc[UR16][R136.64], !P6 ;  /* 0x0400800088177fae */ /* 0x0009e2000f121850 */
[----:B------:R-:W-:Y:S01]  /*41b0*/  ISETP.NE.U32.AND P6, PT, R159, RZ, PT ;  /* 0x000000ff9f00720c */ /* 0x000fe20003fc5070 */
[----:B------:R-:W4:Y:S01]  /*41c0*/  LDC R176, c[0x0][0x230] ;  /* 0x00008c00ffb07b82 */ /* 0x000f220000000800 */
[----:B------:R-:W-:Y:S01]  /*41d0*/  SEL R160, R160, RZ, P5 ;  /* 0x000000ffa0a07207 */ /* 0x000fe20002800000 */
[----:B------:R4:W-:Y:S01]  /*41e0*/  LDGSTS.E [R23+0x400c], desc[UR16][R138.64], !P0 ;  /* 0x0400c0008a177fae */ /* 0x0009e2000c121850 */
[----:B------:R-:W-:Y:S01]  /*41f0*/  ISETP.GE.U32.AND P0, PT, R6, 0x7fffffa0, PT ;  /* 0x7fffffa00600780c */ /* 0x000fe20003f06070 */
[C---:B-1----:R-:W-:Y:S01]  /*4200*/  IMAD.WIDE R108, R5.reuse, 0x4, R108 ;  /* 0x00000004056c7825 */ /* 0x042fe200078e026c */
[----:B------:R-:W-:Y:S01]  /*4210*/  ISETP.NE.U32.AND P5, PT, R160, RZ, PT ;  /* 0x000000ffa000720c */ /* 0x000fe20003fa5070 */
[----:B------:R1:W-:Y:S02]  /*4220*/  LDGSTS.E [R22+0x4000], desc[UR16][R140.64], !P1 ;  /* 0x040000008c167fae */ /* 0x0003e4000c921850 */
[----:B-----5:R-:W-:Y:S01]  /*4230*/  VIADD R6, R174, 0xffffffbd ;  /* 0xffffffbdae067836 */ /* 0x020fe20000000000 */
[----:B------:R-:W5:Y:S01]  /*4240*/  LDC R159, c[0x0][0x230] ;  /* 0x00008c00ff9f7b82 */ /* 0x000f620000000800 */
[----:B------:R1:W-:Y:S01]  /*4250*/  LDGSTS.E [R22+0x4004], desc[UR16][R142.64], !P4 ;  /* 0x040040008e167fae */ /* 0x0003e2000e121850 */
[----:B------:R-:W-:-:S02]  /*4260*/  IMAD.WIDE R110, R5, 0x4, R110 ;  /* 0x00000004056e7825 */ /* 0x000fc400078e026e */
[----:B------:R-:W-:Y:S01]  /*4270*/  ISETP.GE.U32.AND P4, PT, R6, 0x7fffff9e, PT ;  /* 0x7fffff9e0600780c */ /* 0x000fe20003f86070 */
[----:B------:R1:W-:Y:S01]  /*4280*/  LDGSTS.E [R22+0x4008], desc[UR16][R144.64], !P3 ;  /* 0x0400800090167fae */ /* 0x0003e2000d921850 */
[----:B------:R-:W-:Y:S02]  /*4290*/  VIADD R6, R180, 0xffffffbb ;  /* 0xffffffbbb4067836 */ /* 0x000fe40000000000 */
[----:B--2---:R-:W-:Y:S01]  /*42a0*/  VIADD R158, R172, 0xffffffbe ;  /* 0xffffffbeac9e7836 */ /* 0x004fe20000000000 */
[----:B------:R2:W-:Y:S01]  /*42b0*/  LDGSTS.E [R22+0x400c], desc[UR16][R146.64], !P2 ;  /* 0x0400c00092167fae */ /* 0x0005e2000d121850 */
[----:B------:R-:W3:Y:S01]  /*42c0*/  LDC R160, c[0x0][0x230] ;  /* 0x00008c00ffa07b82 */ /* 0x000ee20000000800 */
[----:B------:R-:W-:Y:S01]  /*42d0*/  ISETP.GE.U32.AND P2, PT, R6, 0x7fffff9c, PT ;  /* 0x7fffff9c0600780c */ /* 0x000fe20003f46070 */
[----:B------:R-:W-:Y:S01]  /*42e0*/  IMAD.SHL.U32 R6, R9, 0x20, RZ ;  /* 0x0000002009067824 */ /* 0x000fe200078e00ff */
[----:B------:R-:W0:Y:S01]  /*42f0*/  LDGDEPBAR ;  /* 0x00000000000079af */ /* 0x000e220000000000 */
[----:B------:R-:W-:Y:S01]  /*4300*/  ISETP.GE.U32.AND P1, PT, R158, 0x7fffff9f, PT ;  /* 0x7fffff9f9e00780c */ /* 0x000fe20003f26070 */
[----:B------:R-:W-:-:S02]  /*4310*/  VIADD R158, R178, 0xffffffbc ;  /* 0xffffffbcb29e7836 */ /* 0x000fc40000000000 */
[----:B------:R-:W-:Y:S01]  /*4320*/  IMAD.WIDE R148, R6, 0x4, R148 ;  /* 0x0000000406947825 */ /* 0x000fe200078e0294 */
[----:B------:R-:W1:Y:S02]  /*4330*/  LDC R172, c[0x0][0x230] ;  /* 0x00008c00ffac7b82 */ /* 0x000e640000000800 */
[----:B------:R-:W-:Y:S01]  /*4340*/  ISETP.GE.U32.AND P3, PT, R158, 0x7fffff9d, PT ;  /* 0x7fffff9d9e00780c */ /* 0x000fe20003f66070 */
[C---:B------:R-:W-:Y:S01]  /*4350*/  IMAD.WIDE R152, R6.reuse, 0x4, R152 ;  /* 0x0000000406987825 */ /* 0x040fe200078e0298 */
[----:B------:R2:W-:Y:S03]  /*4360*/  LDGSTS.E [R21+0x24000], desc[UR16][R148.64], P6 ;  /* 0x2400000094157fae */ /* 0x0005e6000b121850 */
[C---:B------:R-:W-:Y:S01]  /*4370*/  IMAD.WIDE R156, R6.reuse, 0x4, R156 ;  /* 0x00000004069c7825 */ /* 0x040fe200078e029c */
[----:B------:R2:W-:Y:S01]  /*4380*/  LDGSTS.E [R21+0x24400], desc[UR16][R152.64], P6 ;  /* 0x2440000098157fae */ /* 0x0005e2000b121850 */
[----:B------:R-:W4:Y:S02]  /*4390*/  LDC R158, c[0x0][0x230] ;  /* 0x00008c00ff9e7b82 */ /* 0x000f240000000800 */
[C---:B------:R-:W-:Y:S01]  /*43a0*/  IMAD.WIDE R32, R6.reuse, 0x4, R32 ;  /* 0x0000000406207825 */ /* 0x040fe200078e0220 */
[----:B------:R2:W-:Y:S03]  /*43b0*/  LDGSTS.E [R21+0x24800], desc[UR16][R156.64], P6 ;  /* 0x248000009c157fae */ /* 0x0005e6000b121850 */
[C---:B------:R-:W-:Y:S01]  /*43c0*/  IMAD.WIDE R36, R6.reuse, 0x4, R36 ;  /* 0x0000000406247825 */ /* 0x040fe200078e0224 */
[----:B------:R2:W-:Y:S01]  /*43d0*/  LDGSTS.E [R21+0x24c00], desc[UR16][R32.64], P6 ;  /* 0x24c0000020157fae */ /* 0x0005e2000b121850 */
[----:B------:R-:W2:Y:S02]  /*43e0*/  LDC R174, c[0x0][0x230] ;  /* 0x00008c00ffae7b82 */ /* 0x000ea40000000800 */
        /* <DEDUP_REMOVED lines=54> */
[----:B------:R-:W-:Y:S01]  /*4750*/  IMAD.WIDE R82, R6, 0x4, R82 ;  /* 0x0000000406527825 */ /* 0x000fe200078e0252 */
[----:B------:R2:W-:Y:S03]  /*4760*/  LDGSTS.E [R20+0x27a00], desc[UR16][R78.64], P6 ;  /* 0x27a000004e147fae */ /* 0x0005e6000b121850 */
[----:B------:R-:W-:Y:S01]  /*4770*/  VIADD R9, R182, 0xffffffba ;  /* 0xffffffbab6097836 */ /* 0x000fe20000000000 */
[----:B------:R2:W-:Y:S01]  /*4780*/  LDGSTS.E [R20+0x27e00], desc[UR16][R82.64], P6 ;  /* 0x27e0000052147fae */ /* 0x0005e2000b121850 */
[----:B-----5:R-:W-:Y:S01]  /*4790*/  VIADD R159, R159, 0xffffffb8 ;  /* 0xffffffb89f9f7836 */ /* 0x020fe20000000000 */
[----:B------:R-:W5:Y:S01]  /*47a0*/  LDC R182, c[0x0][0x230] ;  /* 0x00008c00ffb67b82 */ /* 0x000f620000000800 */
[----:B---3--:R-:W-:Y:S01]  /*47b0*/  VIADD R160, R160, 0xffffffb7 ;  /* 0xffffffb7a0a07836 */ /* 0x008fe20000000000 */
[----:B------:R-:W0:Y:S01]  /*47c0*/  LDGDEPBAR ;  /* 0x00000000000079af */ /* 0x000e220000000000 */
[----:B------:R-:W-:Y:S01]  /*47d0*/  ISETP.GE.U32.AND P6, PT, R9, 0x7fffff9b, PT ;  /* 0x7fffff9b0900780c */ /* 0x000fe20003fc6070 */
[----:B----4-:R-:W-:-:S04]  /*47e0*/  VIADD R158, R158, 0xffffffb9 ;  /* 0xffffffb99e9e7836 */ /* 0x010fc80000000000 */
[----:B------:R-:W-:Y:S01]  /*47f0*/  BAR.SYNC.DEFER_BLOCKING 0x0 ;  /* 0x0000000000007b1d */ /* 0x000fe20000010000 */
[----:B-1----:R-:W-:Y:S02]  /*4800*/  VIADD R172, R172, 0xffffffb6 ;  /* 0xffffffb6acac7836 */ /* 0x002fe40000000000 */
[----:B------:R-:W-:-:S05]  /*4810*/  IMAD.WIDE R112, R5, 0x4, R112 ;  /* 0x0000000405707825 */ /* 0x000fca00078e0270 */
[----:B------:R-:W1:Y:S01]  /*4820*/  LDC R9, c[0x0][0x230] ;  /* 0x00008c00ff097b82 */ /* 0x000e620000000800 */
[----:B------:R-:W-:-:S04]  /*4830*/  IMAD.WIDE R114, R5, 0x4, R114 ;  /* 0x0000000405727825 */ /* 0x000fc800078e0272 */
[----:B------:R-:W-:-:S04]  /*4840*/  IMAD.WIDE R116, R5, 0x4, R116 ;  /* 0x0000000405747825 */ /* 0x000fc800078e0274 */
[----:B------:R-:W-:-:S04]  /*4850*/  IMAD.WIDE R118, R5, 0x4, R118 ;  /* 0x0000000405767825 */ /* 0x000fc800078e0276 */
[----:B------:R-:W-:-:S04]  /*4860*/  IMAD.WIDE R120, R5, 0x4, R120 ;  /* 0x0000000405787825 */ /* 0x000fc800078e0278 */
[----:B------:R-:W-:Y:S01]  /*4870*/  IMAD.WIDE R122, R5, 0x4, R122 ;  /* 0x00000004057a7825 */ /* 0x000fe200078e027a */
[----:B------:R-:W-:Y:S01]  /*4880*/  @!PT LDS RZ, [RZ] ;  /* 0x00000000fffff984 */ /* 0x000fe20000000800 */
[----:B------:R-:W-:Y:S01]  /*4890*/  @!PT LDS RZ, [RZ] ;  /* 0x00000000fffff984 */ /* 0x000fe20000000800 */
[----:B------:R-:W-:Y:S01]  /*48a0*/  @!PT LDS RZ, [RZ] ;  /* 0x00000000fffff984 */ /* 0x000fe20000000800 */
[----:B------:R3:W-:Y:S01]  /*48b0*/  LDGSTS.E [R28+0x8000], desc[UR16][R84.64], !P0 ;  /* 0x08000000541c7fae */ /* 0x0007e2000c121850 */
[----:B------:R-:W-:Y:S02]  /*48c0*/  ISETP.GE.U32.AND P0, PT, R158, 0x7fffff9a, PT ;  /* 0x7fffff9a9e00780c */ /* 0x000fe40003f06070 */
[----:B--2---:R-:W-:Y:S01]  /*48d0*/  VIADD R158, R174, 0xffffffb4 ;  /* 0xffffffb4ae9e7836 */ /* 0x004fe20000000000 */
[----:B------:R2:W-:Y:S01]  /*48e0*/  LDGSTS.E [R28+0x8004], desc[UR16][R86.64], !P1 ;  /* 0x08004000561c7fae */ /* 0x0005e2000c921850 */
[----:B------:R-:W-:Y:S01]  /*48f0*/  ISETP.GE.U32.AND P1, PT, R159, 0x7fffff99, PT ;  /* 0x7fffff999f00780c */ /* 0x000fe20003f26070 */
[----:B-1----:R-:W-:Y:S01]  /*4900*/  VIADD R9, R9, 0xffffffb5 ;  /* 0xffffffb509097836 */ /* 0x002fe20000000000 */
[----:B------:R-:W1:Y:S01]  /*4910*/  LDC R159, c[0x0][0x230] ;  /* 0x00008c00ff9f7b82 */ /* 0x000e620000000800 */
[----:B------:R4:W-:Y:S01]  /*4920*/  LDGSTS.E [R28+0x8008], desc[UR16][R88.64], !P4 ;  /* 0x08008000581c7fae */ /* 0x0009e2000e121850 */
[----:B------:R-:W-:Y:S01]  /*4930*/  ISETP.GE.U32.AND P4, PT, R160, 0x7fffff98, PT ;  /* 0x7fffff98a000780c */ /* 0x000fe20003f86070 */
[----:B------:R-:W-:-:S02]  /*4940*/  IMAD.WIDE R124, R5, 0x4, R124 ;  /* 0x00000004057c7825 */ /* 0x000fc400078e027c */
[----:B------:R5:W-:Y:S01]  /*4950*/  LDGSTS.E [R28+0x800c], desc[UR16][R90.64], !P3 ;  /* 0x0800c0005a1c7fae */ /* 0x000be2000d921850 */
[----:B------:R-:W-:Y:S01]  /*4960*/  ISETP.GE.U32.AND P3, PT, R172, 0x7fffff97, PT ;  /* 0x7fffff97ac00780c */ /* 0x000fe20003f66070 */
[----:B------:R-:W-:Y:S01]  /*4970*/  IMAD.WIDE R126, R5, 0x4, R126 ;  /* 0x00000004057e7825 */ /* 0x000fe200078e027e */
[----:B------:R-:W3:Y:S01]  /*4980*/  LDC R160, c[0x0][0x230] ;  /* 0x00008c00ffa07b82 */ /* 0x000ee20000000800 */
[----:B------:R5:W-:Y:S01]  /*4990*/  LDGSTS.E [R26+0x8000], desc[UR16][R92.64], !P2 ;  /* 0x080000005c1a7fae */ /* 0x000be2000d121850 */
[----:B------:R-:W-:Y:S01]  /*49a0*/  ISETP.GE.U32.AND P2, PT, R9, 0x7fffff96, PT ;  /* 0x7fffff960900780c */ /* 0x000fe20003f46070 */
[----:B------:R-:W-:Y:S02]  /*49b0*/  VIADD R9, R176, 0xffffffb3 ;  /* 0xffffffb3b0097836 */ /* 0x000fe40000000000 */
[----:B------:R5:W-:Y:S01]  /*49c0*/  LDGSTS.E [R26+0x8004], desc[UR16][R94.64], !P6 ;  /* 0x080040005e1a7fae */ /* 0x000be2000f121850 */
[----:B------:R-:W-:Y:S01]  /*49d0*/  ISETP.GE.U32.AND P6, PT, R158, 0x7fffff95, PT ;  /* 0x7fffff959e00780c */ /* 0x000fe20003fc6070 */
[----:B------:R-:W-:Y:S01]  /*49e0*/  VIADD R158, R178, 0xffffffb1 ;  /* 0xffffffb1b29e7836 */ /* 0x000fe20000000000 */
[----:B------:R-:W2:Y:S01]  /*49f0*/  LDC R172, c[0x0][0x230] ;  /* 0x00008c00ffac7b82 */ /* 0x000ea20000000800 */
[----:B------:R5:W-:Y:S01]  /*4a00*/  LDGSTS.E [R26+0x8008], desc[UR16][R96.64], !P0 ;  /* 0x08008000601a7fae */ /* 0x000be2000c121850 */
[----:B------:R-:W-:Y:S01]  /*4a10*/  ISETP.GE.U32.AND P0, PT, R9, 0x7fffff94, PT ;  /* 0x7fffff940900780c */ /* 0x000fe20003f06070 */
[----:B------:R-:W-:-:S02]  /*4a20*/  IMAD.WIDE R128, R5, 0x4, R128 ;  /* 0x0000000405807825 */ /* 0x000fc400078e0280 */
[----:B------:R5:W-:Y:S02]  /*4a30*/  LDGSTS.E [R26+0x800c], desc[UR16][R98.64], !P1 ;  /* 0x0800c000621a7fae */ /* 0x000be4000c921850 */
[----:B------:R-:W-:Y:S01]  /*4a40*/  IMAD.WIDE R130, R5, 0x4, R130 ;  /* 0x0000000405827825 */ /* 0x000fe200078e0282 */
[----:B------:R-:W4:Y:S01]  /*4a50*/  LDC R174, c[0x0][0x230] ;  /* 0x00008c00ffae7b82 */ /* 0x000f220000000800 */
[----:B------:R5:W-:Y:S01]  /*4a60*/  LDGSTS.E [R29+0x8000], desc[UR16][R100.64], !P4 ;  /* 0x08000000641d7fae */ /* 0x000be2000e121850 */
[----:B------:R-:W-:Y:S01]  /*4a70*/  ISETP.GE.U32.AND P4, PT, R158, 0x7fffff92, PT ;  /* 0x7fffff929e00780c */ /* 0x000fe20003f86070 */
[----:B-1----:R-:W-:Y:S02]  /*4a80*/  VIADD R9, R159, 0xffffffb2 ;  /* 0xffffffb29f097836 */ /* 0x002fe40000000000 */
[----:B------:R1:W-:Y:S01]  /*4a90*/  LDGSTS.E [R29+0x8004], desc[UR16][R102.64], !P3 ;  /* 0x08004000661d7fae */ /* 0x0003e2000d921850 */
[----:B------:R-:W-:Y:S02]  /*4aa0*/  IMAD.WIDE R132, R5, 0x4, R132 ;  /* 0x0000000405847825 */ /* 0x000fe400078e0284 */
[----:B------:R-:W5:Y:S01]  /*4ab0*/  LDC R176, c[0x0][0x230] ;  /* 0x00008c00ffb07b82 */ /* 0x000f620000000800 */
[----:B------:R-:W-:Y:S01]  /*4ac0*/  ISETP.GE.U32.AND P1, PT, R9, 0x7fffff93, PT ;  /* 0x7fffff930900780c */ /* 0x000fe20003f26070 */
[----:B---3--:R-:W-:Y:S01]  /*4ad0*/  VIADD R9, R160, 0xffffffb0 ;  /* 0xffffffb0a0097836 */ /* 0x008fe20000000000 */
[----:B------:R3:W-:Y:S01]  /*4ae0*/  LDGSTS.E [R29+0x8008], desc[UR16][R104.64], !P2 ;  /* 0x08008000681d7fae */ /* 0x0007e2000d121850 */
[----:B------:R-:W-:-:S03]  /*4af0*/  IMAD.WIDE R134, R5, 0x4, R134 ;  /* 0x0000000405867825 */ /* 0x000fc600078e0286 */
[----:B------:R-:W-:Y:S01]  /*4b00*/  ISETP.GE.U32.AND P3, PT, R9, 0x7fffff91, PT ;  /* 0x7fffff910900780c */ /* 0x000fe20003f66070 */
[----:B------:R-:W1:Y:S01]  /*4b10*/  LDC R159, c[0x0][0x230] ;  /* 0x00008c00ff9f7b82 */ /* 0x000e620000000800 */
[----:B--2---:R-:W-:Y:S01]  /*4b20*/  VIADD R158, R172, 0xffffffaf ;  /* 0xffffffafac9e7836 */ /* 0x004fe20000000000 */
[----:B------:R2:W-:Y:S01]  /*4b30*/  LDGSTS.E [R29+0x800c], desc[UR16][R106.64], !P6 ;  /* 0x0800c0006a1d7fae */ /* 0x0005e2000f121850 */
[----:B------:R-:W-:-:S03]  /*4b40*/  IMAD.WIDE R136, R5, 0x4, R136 ;  /* 0x0000000405887825 */ /* 0x000fc600078e0288 */
[----:B------:R-:W-:Y:S01]  /*4b50*/  ISETP.GE.U32.AND P2, PT, R158, 0x7fffff90, PT ;  /* 0x7fffff909e00780c */ /* 0x000fe20003f46070 */
[----:B------:R2:W-:Y:S01]  /*4b60*/  LDGSTS.E [R27+0x8000], desc[UR16][R108.64], !P0 ;  /* 0x080000006c1b7fae */ /* 0x0005e2000c121850 */
[----:B------:R-:W3:Y:S01]  /*4b70*/  LDC R160, c[0x0][0x230] ;  /* 0x00008c00ffa07b82 */ /* 0x000ee20000000800 */
[----:B----4-:R-:W-:Y:S02]  /*4b80*/  VIADD R9, R174, 0xffffffae ;  /* 0xffffffaeae097836 */ /* 0x010fe40000000000 */
[----:B------:R4:W-:Y:S01]  /*4b90*/  LDGSTS.E [R27+0x8004], desc[UR16][R110.64], !P1 ;  /* 0x080040006e1b7fae */ /* 0x0009e2000c921850 */
[----:B------:R-:W-:Y:S02]  /*4ba0*/  IMAD.WIDE R138, R5, 0x4, R138 ;  /* 0x00000004058a7825 */ /* 0x000fe400078e028a */
[----:B------:R-:W-:Y:S01]  /*4bb0*/  ISETP.GE.U32.AND P6, PT, R9, 0x7fffff8f, PT ;  /* 0x7fffff8f0900780c */ /* 0x000fe20003fc6070 */
[----:B------:R4:W-:Y:S01]  /*4bc0*/  LDGSTS.E [R27+0x8008], desc[UR16][R112.64], !P4 ;  /* 0x08008000701b7fae */ /* 0x0009e2000e121850 */
[----:B------:R-:W2:Y:S01]  /*4bd0*/  LDC R178, c[0x0][0x230] ;  /* 0x00008c00ffb27b82 */ /* 0x000ea20000000800 */
[----:B-----5:R-:W-:-:S02]  /*4be0*/  VIADD R158, R176, 0xffffffad ;  /* 0xffffffadb09e7836 */ /* 0x020fc40000000000 */
[----:B------:R5:W-:Y:S01]  /*4bf0*/  LDGSTS.E [R27+0x800c], desc[UR16][R114.64], !P3 ;  /* 0x0800c000721b7fae */ /* 0x000be2000d921850 */
[----:B------:R-:W-:Y:S02]  /*4c00*/  IMAD.WIDE R140, R5, 0x4, R140 ;  /* 0x00000004058c7825 */ /* 0x000fe400078e028c */
[----:B------:R-:W-:Y:S01]  /*4c10*/  ISETP.GE.U32.AND P0, PT, R158, 0x7fffff8e, PT ;  /* 0x7fffff8e9e00780c */ /* 0x000fe20003f06070 */
[----:B------:R5:W-:Y:S01]  /*4c20*/  LDGSTS.E [R25+0x8000], desc[UR16][R116.64], !P2 ;  /* 0x0800000074197fae */ /* 0x000be2000d121850 */
[----:B------:R-:W4:Y:S01]  /*4c30*/  LDC R174, c[0x0][0x230] ;  /* 0x00008c00ffae7b82 */ /* 0x000f220000000800 */
[----:B-1----:R-:W-:Y:S02]  /*4c40*/  VIADD R9, R159, 0xffffffac ;  /* 0xffffffac9f097836 */ /* 0x002fe40000000000 */
[----:B------:R1:W-:Y:S01]  /*4c50*/  LDGSTS.E [R25+0x8004], desc[UR16][R118.64], !P6 ;  /* 0x0800400076197fae */ /* 0x0003e2000f121850 */
[----:B------:R-:W-:Y:S02]  /*4c60*/  IMAD.WIDE R142, R5, 0x4, R142 ;  /* 0x00000004058e7825 */ /* 0x000fe400078e028e */
[----:B------:R-:W-:-:S02]  /*4c70*/  ISETP.GE.U32.AND P1, PT, R9, 0x7fffff8d, PT ;  /* 0x7fffff8d0900780c */ /* 0x000fc40003f26070 */
[----:B------:R-:W5:Y:S01]  /*4c80*/  LDC R172, c[0x0][0x230] ;  /* 0x00008c00ffac7b82 */ /* 0x000f620000000800 */
[----:B---3--:R-:W-:Y:S02]  /*4c90*/  VIADD R9, R160, 0xffffffaa ;  /* 0xffffffaaa0097836 */ /* 0x008fe40000000000 */
[----:B------:R3:W-:Y:S01]  /*4ca0*/  LDGSTS.E [R25+0x8008], desc[UR16][R120.64], !P0 ;  /* 0x0800800078197fae */ /* 0x0007e2000c121850 */
[----:B------:R-:W-:Y:S02]  /*4cb0*/  IMAD.WIDE R144, R5, 0x4, R144 ;  /* 0x0000000405907825 */ /* 0x000fe400078e0290 */
[----:B------:R-:W-:Y:S02]  /*4cc0*/  ISETP.GE.U32.AND P3, PT, R9, 0x7fffff8b, PT ;  /* 0x7fffff8b0900780c */ /* 0x000fe40003f66070 */
[----:B------:R-:W1:Y:S01]  /*4cd0*/  LDC R176, c[0x0][0x230] ;  /* 0x00008c00ffb07b82 */ /* 0x000e620000000800 */
[----:B--2---:R-:W-:Y:S02]  /*4ce0*/  VIADD R158, R178, 0xffffffab ;  /* 0xffffffabb29e7836 */ /* 0x004fe40000000000 */
[----:B------:R2:W-:Y:S01]  /*4cf0*/  LDGSTS.E [R25+0x800c], desc[UR16][R122.64], !P1 ;  /* 0x0800c0007a197fae */ /* 0x0005e2000c921850 */
[----:B------:R-:W-:-:S02]  /*4d00*/  IMAD.WIDE R146, R5, 0x4, R146 ;  /* 0x0000000405927825 */ /* 0x000fc400078e0292 */
[----:B------:R-:W-:Y:S02]  /*4d10*/  ISETP.GE.U32.AND P4, PT, R158, 0x7fffff8c, PT ;  /* 0x7fffff8c9e00780c */ /* 0x000fe40003f86070 */
[----:B------:R-:W3:Y:S01]  /*4d20*/  LDC R159, c[0x0][0x230] ;  /* 0x00008c00ff9f7b82 */ /* 0x000ee20000000800 */
[----:B----4-:R-:W-:Y:S02]  /*4d30*/  VIADD R9, R174, 0xffffffa8 ;  /* 0xffffffa8ae097836 */ /* 0x010fe40000000000 */
[----:B------:R-:W-:-:S03]  /*4d40*/  IMAD.WIDE R148, R6, 0x4, R148 ;  /* 0x0000000406947825 */ /* 0x000fc600078e0294 */
[----:B------:R-:W-:Y:S01]  /*4d50*/  ISETP.GE.U32.AND P6, PT, R9, 0x7fffff89, PT ;  /* 0x7fffff890900780c */ /* 0x000fe20003fc6070 */
[----:B------:R-:W-:Y:S01]  /*4d60*/  IMAD.WIDE R152, R6, 0x4, R152 ;  /* 0x0000000406987825 */ /* 0x000fe200078e0298 */
[----:B------:R-:W4:Y:S03]  /*4d70*/  LDC R160, c[0x0][0x230] ;  /* 0x00008c00ffa07b82 */ /* 0x000f260000000800 */
[----:B-----5:R-:W-:Y:S01]  /*4d80*/  VIADD R158, R172, 0xffffffa9 ;  /* 0xffffffa9ac9e7836 */ /* 0x020fe20000000000 */
[----:B------:R5:W-:Y:S01]  /*4d90*/  LDGSTS.E [R24+0x8000], desc[UR16][R124.64], !P4 ;  /* 0x080000007c187fae */ /* 0x000be2000e121850 */
[----:B------:R-:W-:-:S03]  /*4da0*/  IMAD.WIDE R156, R6, 0x4, R156 ;  /* 0x00000004069c7825 */ /* 0x000fc600078e029c */
[----:B------:R-:W2:Y:S01]  /*4db0*/  LDC R178, c[0x0][0x230] ;  /* 0x00008c00ffb27b82 */ /* 0x000ea20000000800 */
[----:B-1----:R-:W-:Y:S01]  /*4dc0*/  VIADD R9, R176, 0xffffffa7 ;  /* 0xffffffa7b0097836 */ /* 0x002fe20000000000 */
[----:B------:R-:W-:Y:S01]  /*4dd0*/  ISETP.GE.U32.AND P2, PT, R158, 0x7fffff8a, PT ;  /* 0x7fffff8a9e00780c */ /* 0x000fe20003f46070 */
[----:B------:R1:W-:Y:S01]  /*4de0*/  LDGSTS.E [R24+0x8004], desc[UR16][R126.64], !P3 ;  /* 0x080040007e187fae */ /* 0x0003e2000d921850 */
[C---:B------:R-:W-:Y:S02]  /*4df0*/  IMAD.WIDE R32, R6.reuse, 0x4, R32 ;  /* 0x0000000406207825 */ /* 0x040fe400078e0220 */
[----:B------:R-:W-:Y:S02]  /*4e00*/  ISETP.GE.U32.AND P0, PT, R9, 0x7fffff88, PT ;  /* 0x7fffff880900780c */ /* 0x000fe40003f06070 */
[----:B------:R-:W5:Y:S01]  /*4e10*/  LDC R174, c[0x0][0x230] ;  /* 0x00008c00ffae7b82 */ /* 0x000f620000000800 */
[----:B---3--:R-:W-:Y:S02]  /*4e20*/  VIADD R158, R159, 0xffffffa6 ;  /* 0xffffffa69f9e7836 */ /* 0x008fe40000000000 */
[----:B------:R-:W-:-:S03]  /*4e30*/  IMAD.WIDE R36, R6, 0x4, R36 ;  /* 0x0000000406247825 */ /* 0x000fc600078e0224 */
[----:B------:R-:W-:Y:S01]  /*4e40*/  ISETP.GE.U32.AND P1, PT, R158, 0x7fffff87, PT ;  /* 0x7fffff879e00780c */ /* 0x000fe20003f26070 */
[----:B------:R3:W-:Y:S01]  /*4e50*/  LDGSTS.E [R24+0x8008], desc[UR16][R128.64], !P2 ;  /* 0x0800800080187fae */ /* 0x0007e2000d121850 */
[----:B------:R-:W1:Y:S01]  /*4e60*/  LDC R172, c[0x0][0x230] ;  /* 0x00008c00ffac7b82 */ /* 0x000e620000000800 */
[----:B----4-:R-:W-:Y:S02]  /*4e70*/  VIADD R158, R160, 0xffffffa4 ;  /* 0xffffffa4a09e7836 */ /* 0x010fe40000000000 */
[----:B------:R4:W-:Y:S01]  /*4e80*/  LDGSTS.E [R24+0x800c], desc[UR16][R130.64], !P6 ;  /* 0x0800c00082187fae */ /* 0x0009e2000f121850 */
[----:B------:R-:W-:Y:S02]  /*4e90*/  IMAD.WIDE R40, R6, 0x4, R40 ;  /* 0x0000000406287825 */ /* 0x000fe400078e0228 */
[----:B------:R-:W-:Y:S01]  /*4ea0*/  ISETP.GE.U32.AND P3, PT, R158, 0x7fffff85, PT ;  /* 0x7fffff859e00780c */ /* 0x000fe20003f66070 */
[----:B------:R4:W-:Y:S01]  /*4eb0*/  LDGSTS.E [R23+0x8000], desc[UR16][R132.64], !P0 ;  /* 0x0800000084177fae */ /* 0x0009e2000c121850 */
[----:B------:R-:W3:Y:S01]  /*4ec0*/  LDC R176, c[0x0][0x230] ;  /* 0x00008c00ffb07b82 */ /* 0x000ee20000000800 */
[----:B--2---:R-:W-:-:S02]  /*4ed0*/  VIADD R9, R178, 0xffffffa5 ;  /* 0xffffffa5b2097836 */ /* 0x004fc40000000000 */
[----:B------:R2:W-:Y:S01]  /*4ee0*/  LDGSTS.E [R23+0x8004], desc[UR16][R134.64], !P1 ;  /* 0x0800400086177fae */ /* 0x0005e2000c921850 */
[----:B------:R-:W-:Y:S01]  /*4ef0*/  IMAD.WIDE R44, R6, 0x4, R44 ;  /* 0x00000004062c7825 */ /* 0x000fe200078e022c */
[----:B------:R-:W-:Y:S02]  /*4f00*/  ISETP.GT.AND P1, PT, R187, 0x7f, PT ;  /* 0x0000007fbb00780c */ /* 0x000fe40003f24270 */
[----:B------:R-:W-:Y:S01]  /*4f10*/  ISETP.GE.U32.AND P4, PT, R9, 0x7fffff86, PT ;  /* 0x7fffff860900780c */ /* 0x000fe20003f86070 */
[----:B------:R-:W4:Y:S01]  /*4f20*/  LDC R159, c[0x0][0x230] ;  /* 0x00008c00ff9f7b82 */ /* 0x000f220000000800 */
[----:B-----5:R-:W-:Y:S02]  /*4f30*/  VIADD R158, R174, 0xffffffa2 ;  /* 0xffffffa2ae9e7836 */ /* 0x020fe40000000000 */
[----:B------:R-:W-:-:S03]  /*4f40*/  IMAD.WIDE R48, R6, 0x4, R48 ;  /* 0x0000000406307825 */ /* 0x000fc600078e0230 */
[----:B------:R-:W-:Y:S01]  /*4f50*/  ISETP.GE.U32.AND P6, PT, R158, 0x7fffff83, PT ;  /* 0x7fffff839e00780c */ /* 0x000fe20003fc6070 */
[----:B------:R-:W-:Y:S01]  /*4f60*/  IMAD.WIDE R52, R6, 0x4, R52 ;  /* 0x0000000406347825 */ /* 0x000fe200078e0234 */
[----:B------:R-:W5:Y:S03]  /*4f70*/  LDC R160, c[0x0][0x230] ;  /* 0x00008c00ffa07b82 */ /* 0x000f660000000800 */
[----:B-1----:R-:W-:Y:S01]  /*4f80*/  VIADD R9, R172, 0xffffffa3 ;  /* 0xffffffa3ac097836 */ /* 0x002fe20000000000 */
[----:B------:R1:W-:Y:S01]  /*4f90*/  LDGSTS.E [R23+0x8008], desc[UR16][R136.64], !P4 ;  /* 0x0800800088177fae */ /* 0x0003e2000e121850 */
[----:B------:R-:W-:-:S03]  /*4fa0*/  IMAD.WIDE R56, R6, 0x4, R56 ;  /* 0x0000000406387825 */ /* 0x000fc600078e0238 */
[----:B------:R-:W-:Y:S01]  /*4fb0*/  ISETP.GE.U32.AND P2, PT, R9, 0x7fffff84, PT ;  /* 0x7fffff840900780c */ /* 0x000fe20003f46070 */
[----:B---3--:R-:W-:Y:S01]  /*4fc0*/  VIADD R158, R176, 0xffffffa0 ;  /* 0xffffffa0b09e7836 */ /* 0x008fe20000000000 */
[----:B------:R3:W-:Y:S01]  /*4fd0*/  LDGSTS.E [R23+0x800c], desc[UR16][R138.64], !P3 ;  /* 0x0800c0008a177fae */ /* 0x0007e2000d921850 */
[----:B------:R-:W2:Y:S01]  /*4fe0*/  LDC R172, c[0x0][0x230] ;  /* 0x00008c00ffac7b82 */ /* 0x000ea20000000800 */
[----:B------:R-:W-:Y:S02]  /*4ff0*/  IMAD.WIDE R60, R6, 0x4, R60 ;  /* 0x00000004063c7825 */ /* 0x000fe400078e023c */
[----:B------:R-:W-:Y:S02]  /*5000*/  ISETP.GE.AND P0, PT, R184, R158, PT ;  /* 0x0000009eb800720c */ /* 0x000fe40003f06270 */
[----:B----4-:R-:W-:Y:S02]  /*5010*/  VIADD R9, R159, 0xffffffa1 ;  /* 0xffffffa19f097836 */ /* 0x010fe40000000000 */
[----:B------:R-:W-:Y:S01]  /*5020*/  SEL R159, RZ, 0x4, P0 ;  /* 0x00000004ff9f7807 */ /* 0x000fe20000000000 */
[----:B------:R-:W4:Y:S01]  /*5030*/  LDC R174, c[0x0][0x230] ;  /* 0x00008c00ffae7b82 */ /* 0x000f220000000800 */
[----:B------:R-:W-:Y:S01]  /*5040*/  ISETP.GE.U32.AND P0, PT, R158, 0x7fffff81, PT ;  /* 0x7fffff819e00780c */ /* 0x000fe20003f06070 */
[----:B------:R3:W-:Y:S01]  /*5050*/  LDGSTS.E [R22+0x8000], desc[UR16][R140.64], !P2 ;  /* 0x080000008c167fae */ /* 0x0007e2000d121850 */
[----:B------:R-:W-:Y:S01]  /*5060*/  ISETP.GE.U32.AND P4, PT, R9, 0x7fffff82, PT ;  /* 0x7fffff820900780c */ /* 0x000fe20003f86070 */
[C---:B------:R-:W-:Y:S01]  /*5070*/  IMAD.WIDE R64, R6.reuse, 0x4, R64 ;  /* 0x0000000406407825 */ /* 0x040fe200078e0240 */
[----:B------:R-:W-:Y:S01]  /*5080*/  SEL R159, R159, RZ, P1 ;  /* 0x000000ff9f9f7207 */ /* 0x000fe20000800000 */
[----:B------:R3:W-:Y:S02]  /*5090*/  LDGSTS.E [R22+0x8004], desc[UR16][R142.64], !P6 ;  /* 0x080040008e167fae */ /* 0x0007e4000f121850 */
[----:B------:R-:W-:Y:S01]  /*50a0*/  IMAD.WIDE R68, R6, 0x4, R68 ;  /* 0x0000000406447825 */ /* 0x000fe200078e0244 */
[----:B------:R-:W1:Y:S01]  /*50b0*/  LDC R178, c[0x0][0x230] ;  /* 0x00008c00ffb27b82 */ /* 0x000e620000000800 */
[----:B------:R-:W-:-:S02]  /*50c0*/  ISETP.NE.U32.AND P1, PT, R159, RZ, PT ;  /* 0x000000ff9f00720c */ /* 0x000fc40003f25070 */
[----:B------:R-:W-:-:S04]  /*50d0*/  IMAD.WIDE R72, R6, 0x4, R72 ;  /* 0x0000000406487825 */ /* 0x000fc800078e0248 */
[----:B------:R3:W-:Y:S01]  /*50e0*/  LDGSTS.E [R22+0x8008], desc[UR16][R144.64], !P4 ;  /* 0x0800800090167fae */ /* 0x0007e2000e121850 */
[C---:B------:R-:W-:Y:S01]  /*50f0*/  IMAD.WIDE R76, R6.reuse, 0x4, R76 ;  /* 0x00000004064c7825 */ /* 0x040fe200078e024c */
[----:B------:R-:W3:Y:S02]  /*5100*/  LDC R176, c[0x0][0x230] ;  /* 0x00008c00ffb07b82 */ /* 0x000ee40000000800 */
[----:B------:R3:W-:Y:S01]  /*5110*/  LDGSTS.E [R22+0x800c], desc[UR16][R146.64], !P0 ;  /* 0x0800c00092167fae */ /* 0x0007e2000c121850 */
[----:B------:R-:W-:-:S03]  /*5120*/  IMAD.WIDE R80, R6, 0x4, R80 ;  /* 0x0000000406507825 */ /* 0x000fc600078e0250 */
[----:B------:R-:W0:Y:S01]  /*5130*/  LDGDEPBAR ;  /* 0x00000000000079af */ /* 0x000e220000000000 */
[C---:B------:R-:W-:Y:S01]  /*5140*/  IMAD.WIDE R150, R6.reuse, 0x4, R150 ;  /* 0x0000000406967825 */ /* 0x040fe200078e0296 */
[----:B------:R-:W3:Y:S02]  /*5150*/  LDC R159, c[0x0][0x230] ;  /* 0x00008c00ff9f7b82 */ /* 0x000ee40000000800 */
[----:B------:R3:W-:Y:S01]  /*5160*/  LDGSTS.E [R21+0x28000], desc[UR16][R148.64], P5 ;  /* 0x2800000094157fae */ /* 0x0007e2000a921850 */
[----:B------:R-:W-:-:S03]  /*5170*/  IMAD.WIDE R154, R6, 0x4, R154 ;  /* 0x00000004069a7825 */ /* 0x000fc600078e029a */
        /* <DEDUP_REMOVED lines=23> */
[----:B-----5:R-:W-:Y:S02]  /*52f0*/  VIADD R9, R160, 0xffffff9f ;  /* 0xffffff9fa0097836 */ /* 0x020fe40000000000 */
[C---:B------:R-:W-:Y:S01]  /*5300*/  IMAD.WIDE R74, R6.reuse, 0x4, R74 ;  /* 0x00000004064a7825 */ /* 0x040fe200078e024a */
[----:B------:R5:W-:Y:S01]  /*5310*/  LDGSTS.E [R21+0x2b400], desc[UR16][R72.64], P5 ;  /* 0x2b40000048157fae */ /* 0x000be2000a921850 */
[----:B------:R-:W5:Y:S01]  /*5320*/  LDC R160, c[0x0][0x230] ;  /* 0x00008c00ffa07b82 */ /* 0x000f620000000800 */
[----:B------:R-:W-:Y:S01]  /*5330*/  ISETP.GE.U32.AND P3, PT, R9, 0x7fffff80, PT ;  /* 0x7fffff800900780c */ /* 0x000fe20003f66070 */
[C---:B------:R-:W-:Y:S01]  /*5340*/  IMAD.WIDE R78, R6.reuse, 0x4, R78 ;  /* 0x00000004064e7825 */ /* 0x040fe200078e024e */
[----:B------:R5:W-:Y:S03]  /*5350*/  LDGSTS.E [R21+0x2b800], desc[UR16][R76.64], P5 ;  /* 0x2b8000004c157fae */ /* 0x000be6000a921850 */
[----:B------:R-:W-:Y:S01]  /*5360*/  IMAD.WIDE R82, R6, 0x4, R82 ;  /* 0x0000000406527825 */ /* 0x000fe200078e0252 */
[----:B------:R5:W-:Y:S03]  /*5370*/  LDGSTS.E [R21+0x2bc00], desc[UR16][R80.64], P5 ;  /* 0x2bc0000050157fae */ /* 0x000be6000a921850 */
[----:B--2---:R-:W-:Y:S01]  /*5380*/  VIADD R158, R172, 0xffffff9e ;  /* 0xffffff9eac9e7836 */ /* 0x004fe20000000000 */
[----:B------:R2:W-:Y:S01]  /*5390*/  LDGSTS.E [R20+0x28200], desc[UR16][R150.64], P5 ;  /* 0x2820000096147fae */ /* 0x0005e2000a921850 */
[----:B----4-:R-:W-:Y:S01]  /*53a0*/  VIADD R9, R174, 0xffffff9d ;  /* 0xffffff9dae097836 */ /* 0x010fe20000000000 */
[----:B------:R-:W4:Y:S01]  /*53b0*/  LDC R172, c[0x0][0x230] ;  /* 0x00008c00ffac7b82 */ /* 0x000f220000000800 */
[----:B------:R-:W-:Y:S01]  /*53c0*/  IMAD.WIDE R84, R5, 0x4, R84 ;  /* 0x0000000405547825 */ /* 0x000fe200078e0254 */
[----:B------:R2:W-:Y:S01]  /*53d0*/  LDGSTS.E [R20+0x28600], desc[UR16][R154.64], P5 ;  /* 0x286000009a147fae */ /* 0x0005e2000a921850 */
[----:B------:R-:W-:-:S02]  /*53e0*/  ISETP.GE.U32.AND P2, PT, R158, 0x7fffff7f, PT ;  /* 0x7fffff7f9e00780c */ /* 0x000fc40003f46070 */
[----:B-1----:R-:W-:Y:S01]  /*53f0*/  VIADD R158, R178, 0xffffff9c ;  /* 0xffffff9cb29e7836 */ /* 0x002fe20000000000 */
[----:B------:R1:W-:Y:S01]  /*5400*/  LDGSTS.E [R20+0x28a00], desc[UR16][R30.64], P5 ;  /* 0x28a000001e147fae */ /* 0x0003e2000a921850 */
[----:B------:R-:W-:Y:S01]  /*5410*/  ISETP.GE.U32.AND P6, PT, R9, 0x7fffff7e, PT ;  /* 0x7fffff7e0900780c */ /* 0x000fe20003fc6070 */
[----:B---3--:R-:W-:Y:S01]  /*5420*/  VIADD R9, R176, 0xffffff9b ;  /* 0xffffff9bb0097836 */ /* 0x008fe20000000000 */
[----:B------:R-:W3:Y:S01]  /*5430*/  LDC R174, c[0x0][0x230] ;  /* 0x00008c00ffae7b82 */ /* 0x000ee20000000800 */
[----:B------:R1:W-:Y:S01]  /*5440*/  LDGSTS.E [R20+0x28e00], desc[UR16][R34.64], P5 ;  /* 0x28e0000022147fae */ /* 0x0003e2000a921850 */
[----:B------:R-:W-:Y:S01]  /*5450*/  ISETP.GE.U32.AND P4, PT, R158, 0x7fffff7d, PT ;  /* 0x7fffff7d9e00780c */ /* 0x000fe20003f86070 */
[----:B------:R-:W-:Y:S01]  /*5460*/  IMAD.WIDE R86, R5, 0x4, R86 ;  /* 0x0000000405567825 */ /* 0x000fe200078e0256 */
[----:B------:R-:W-:Y:S01]  /*5470*/  ISETP.GE.U32.AND P0, PT, R9, 0x7fffff7c, PT ;  /* 0x7fffff7c0900780c */ /* 0x000fe20003f06070 */
[----:B------:R1:W-:Y:S02]  /*5480*/  LDGSTS.E [R20+0x29200], desc[UR16][R38.64], P5 ;  /* 0x2920000026147fae */ /* 0x0003e4000a921850 */
[----:B------:R-:W-:Y:S01]  /*5490*/  VIADD R9, R180, 0xffffff9a ;  /* 0xffffff9ab4097836 */ /* 0x000fe20000000000 */
[----:B------:R-:W2:Y:S01]  /*54a0*/  LDC R158, c[0x0][0x230] ;  /* 0x00008c00ff9e7b82 */ /* 0x000ea20000000800 */
[----:B------:R1:W-:Y:S01]  /*54b0*/  LDGSTS.E [R20+0x29600], desc[UR16][R42.64], P5 ;  /* 0x296000002a147fae */ /* 0x0003e2000a921850 */
[----:B------:R-:W-:-:S02]  /*54c0*/  VIADD R159, R159, 0xffffff98 ;  /* 0xffffff989f9f7836 */ /* 0x000fc40000000000 */
[C---:B------:R-:W-:Y:S01]  /*54d0*/  IMAD.WIDE R88, R5.reuse, 0x4, R88 ;  /* 0x0000000405587825 */ /* 0x040fe200078e0258 */
[----:B------:R1:W-:Y:S03]  /*54e0*/  LDGSTS.E [R20+0x29a00], desc[UR16][R46.64], P5 ;  /* 0x29a000002e147fae */ /* 0x0003e6000a921850 */
[----:B------:R-:W1:Y:S01]  /*54f0*/  LDC R176, c[0x0][0x230] ;  /* 0x00008c00ffb07b82 */ /* 0x000e620000000800 */
[----:B------:R1:W-:Y:S01]  /*5500*/  LDGSTS.E [R20+0x29e00], desc[UR16][R50.64], P5 ;  /* 0x29e0000032147fae */ /* 0x0003e2000a921850 */
[----:B-----5:R-:W-:Y:S02]  /*5510*/  VIADD R160, R160, 0xffffff97 ;  /* 0xffffff97a0a07836 */ /* 0x020fe40000000000 */
[----:B------:R-:W-:Y:S01]  /*5520*/  IMAD.WIDE R90, R5, 0x4, R90 ;  /* 0x00000004055a7825 */ /* 0x000fe200078e025a */
[----:B------:R5:W-:Y:S03]  /*5530*/  LDGSTS.E [R20+0x2a200], desc[UR16][R54.64], P5 ;  /* 0x2a20000036147fae */ /* 0x000be6000a921850 */
[----:B------:R-:W5:Y:S01]  /*5540*/  LDC R178, c[0x0][0x230] ;  /* 0x00008c00ffb27b82 */ /* 0x000f620000000800 */
[----:B------:R5:W-:Y:S01]  /*5550*/  LDGSTS.E [R20+0x2a600], desc[UR16][R58.64], P5 ;  /* 0x2a6000003a147fae */ /* 0x000be2000a921850 */
[----:B----4-:R-:W-:-:S02]  /*5560*/  VIADD R172, R172, 0xffffff96 ;  /* 0xffffff96acac7836 */ /* 0x010fc40000000000 */
[C---:B------:R-:W-:Y:S01]  /*5570*/  IMAD.WIDE R92, R5.reuse, 0x4, R92 ;  /* 0x00000004055c7825 */ /* 0x040fe200078e025c */
[----:B------:R4:W-:Y:S03]  /*5580*/  LDGSTS.E [R20+0x2aa00], desc[UR16][R62.64], P5 ;  /* 0x2aa000003e147fae */ /* 0x0009e6000a921850 */
[----:B--2---:R-:W-:Y:S01]  /*5590*/  VIADD R158, R158, 0xffffff99 ;  /* 0xffffff999e9e7836 */ /* 0x004fe20000000000 */
[----:B------:R2:W-:Y:S01]  /*55a0*/  LDGSTS.E [R20+0x2ae00], desc[UR16][R66.64], P5 ;  /* 0x2ae0000042147fae */ /* 0x0005e2000a921850 */
[C---:B------:R-:W-:Y:S01]  /*55b0*/  IMAD.WIDE R94, R5.reuse, 0x4, R94 ;  /* 0x00000004055e7825 */ /* 0x040fe200078e025e */
[----:B------:R-:W2:Y:S02]  /*55c0*/  LDC R180, c[0x0][0x230] ;  /* 0x00008c00ffb47b82 */ /* 0x000ea40000000800 */
[----:B------:R2:W-:Y:S01]  /*55d0*/  LDGSTS.E [R20+0x2b200], desc[UR16][R70.64], P5 ;  /* 0x2b20000046147fae */ /* 0x0005e2000a921850 */
[----:B------:R-:W-:-:S03]  /*55e0*/  IMAD.WIDE R96, R5, 0x4, R96 ;  /* 0x0000000405607825 */ /* 0x000fc600078e0260 */
[----:B------:R2:W-:Y:S01]  /*55f0*/  LDGSTS.E [R20+0x2b600], desc[UR16][R74.64], P5 ;  /* 0x2b6000004a147fae */ /* 0x0005e2000a921850 */
[----:B------:R-:W-:-:S03]  /*5600*/  IMAD.WIDE R98, R5, 0x4, R98 ;  /* 0x0000000405627825 */ /* 0x000fc600078e0262 */
[----:B------:R2:W-:Y:S01]  /*5610*/  LDGSTS.E [R20+0x2ba00], desc[UR16][R78.64], P5 ;  /* 0x2ba000004e147fae */ /* 0x0005e2000a921850 */
[----:B------:R-:W-:-:S03]  /*5620*/  IMAD.WIDE R100, R5, 0x4, R100 ;  /* 0x0000000405647825 */ /* 0x000fc600078e0264 */
[----:B------:R2:W-:Y:S01]  /*5630*/  LDGSTS.E [R20+0x2be00], desc[UR16][R82.64], P5 ;  /* 0x2be0000052147fae */ /* 0x0005e2000a921850 */
[----:B------:R-:W-:Y:S01]  /*5640*/  ISETP.GE.U32.AND P5, PT, R9, 0x7fffff7b, PT ;  /* 0x7fffff7b0900780c */ /* 0x000fe20003fa6070 */
[C---:B------:R-:W-:Y:S01]  /*5650*/  IMAD.WIDE R102, R5.reuse, 0x4, R102 ;  /* 0x0000000405667825 */ /* 0x040fe200078e0266 */
[----:B------:R-:W3:Y:S01]  /*5660*/  LDC R9, c[0x0][0x230] ;  /* 0x00008c00ff097b82 */ /* 0x000ee20000000800 */
[----:B------:R-:W0:Y:S02]  /*5670*/  LDGDEPBAR ;  /* 0x00000000000079af */ /* 0x000e240000000000 */
[----:B------:R-:W-:-:S05]  /*5680*/  IMAD.WIDE R104, R5, 0x4, R104 ;  /* 0x0000000405687825 */ /* 0x000fca00078e0268 */
[----:B------:R-:W-:Y:S01]  /*5690*/  BAR.SYNC.DEFER_BLOCKING 0x0 ;  /* 0x0000000000007b1d */ /* 0x000fe20000010000 */
[----:B------:R-:W-:-:S04]  /*56a0*/  IMAD.WIDE R106, R5, 0x4, R106 ;  /* 0x00000004056a7825 */ /* 0x000fc800078e026a */
[----:B------:R-:W-:-:S04]  /*56b0*/  IMAD.WIDE R108, R5, 0x4, R108 ;  /* 0x00000004056c7825 */ /* 0x000fc800078e026c */
[----:B------:R-:W-:-:S04]  /*56c0*/  IMAD.WIDE R110, R5, 0x4, R110 ;  /* 0x00000004056e7825 */ /* 0x000fc800078e026e */
[----:B------:R-:W-:-:S04]  /*56d0*/  IMAD.WIDE R112, R5, 0x4, R112 ;  /* 0x0000000405707825 */ /* 0x000fc800078e0270 */
[----:B------:R-:W-:-:S04]  /*56e0*/  IMAD.WIDE R114, R5, 0x4, R114 ;  /* 0x0000000405727825 */ /* 0x000fc800078e0272 */
[----:B---3--:R-:W-:Y:S01]  /*56f0*/  VIADD R9, R9, 0xffffff95 ;  /* 0xffffff9509097836 */ /* 0x008fe20000000000 */
        /* <DEDUP_REMOVED lines=8> */
[----:B------:R-:W4:Y:S01]  /*5780*/  LDC R174, c[0x0][0x230] ;  /* 0x00008c00ffae7b82 */ /* 0x000f220000000800 */
[----:B------:R-:W-:Y:S01]  /*5790*/  IMAD.WIDE R116, R5, 0x4, R116 ;  /* 0x0000000405747825 */ /* 0x000fe200078e0274 */
[----:B------:R3:W-:Y:S01]  /*57a0*/  LDGSTS.E [R28+0xc008], desc[UR16][R88.64], !P6 ;  /* 0x0c008000581c7fae */ /* 0x0007e2000f121850 */
[----:B------:R-:W-:-:S02]  /*57b0*/  ISETP.GE.U32.AND P6, PT, R160, 0x7fffff78, PT ;  /* 0x7fffff78a000780c */ /* 0x000fc40003fc6070 */
[C---:B------:R-:W-:Y:S01]  /*57c0*/  IMAD.WIDE R118, R5.reuse, 0x4, R118 ;  /* 0x0000000405767825 */ /* 0x040fe200078e0276 */
[----:B------:R3:W-:Y:S01]  /*57d0*/  LDGSTS.E [R28+0xc00c], desc[UR16][R90.64], !P4 ;  /* 0x0c00c0005a1c7fae */ /* 0x0007e2000e121850 */
[----:B------:R-:W-:Y:S01]  /*57e0*/  ISETP.GE.U32.AND P4, PT, R172, 0x7fffff77, PT ;  /* 0x7fffff77ac00780c */ /* 0x000fe20003f86070 */
[----:B------:R-:W2:Y:S01]  /*57f0*/  LDC R159, c[0x0][0x230] ;  /* 0x00008c00ff9f7b82 */ /* 0x000ea20000000800 */
[----:B------:R-:W-:Y:S01]  /*5800*/  IMAD.WIDE R120, R5, 0x4, R120 ;  /* 0x0000000405787825 */ /* 0x000fe200078e0278 */
[----:B------:R3:W-:Y:S01]  /*5810*/  LDGSTS.E [R26+0xc000], desc[UR16][R92.64], !P0 ;  /* 0x0c0000005c1a7fae */ /* 0x0007e2000c121850 */
[----:B------:R-:W-:Y:S02]  /*5820*/  ISETP.GE.U32.AND P0, PT, R9, 0x7fffff76, PT ;  /* 0x7fffff760900780c */ /* 0x000fe40003f06070 */
[----:B-1----:R-:W-:Y:S01]  /*5830*/  VIADD R9, R176, 0xffffff93 ;  /* 0xffffff93b0097836 */ /* 0x002fe20000000000 */
[----:B------:R1:W-:Y:S01]  /*5840*/  LDGSTS.E [R26+0xc004], desc[UR16][R94.64], !P5 ;  /* 0x0c0040005e1a7fae */ /* 0x0003e2000e921850 */
[----:B------:R-:W-:Y:S01]  /*5850*/  ISETP.GE.U32.AND P5, PT, R158, 0x7fffff75, PT ;  /* 0x7fffff759e00780c */ /* 0x000fe20003fa6070 */
[----:B------:R-:W3:Y:S01]  /*5860*/  LDC R160, c[0x0][0x230] ;  /* 0x00008c00ffa07b82 */ /* 0x000ee20000000800 */
[----:B-----5:R-:W-:Y:S01]  /*5870*/  VIADD R158, R178, 0xffffff91 ;  /* 0xffffff91b29e7836 */ /* 0x020fe20000000000 */
[----:B------:R5:W-:Y:S01]  /*5880*/  LDGSTS.E [R26+0xc008], desc[UR16][R96.64], !P3 ;  /* 0x0c008000601a7fae */ /* 0x000be2000d921850 */
[----:B------:R-:W-:Y:S01]  /*5890*/  ISETP.GE.U32.AND P3, PT, R9, 0x7fffff74, PT ;  /* 0x7fffff740900780c */ /* 0x000fe20003f66070 */
[----:B------:R-:W-:-:S02]  /*58a0*/  IMAD.WIDE R122, R5, 0x4, R122 ;  /* 0x00000004057a7825 */ /* 0x000fc400078e027a */
[----:B------:R5:W-:Y:S02]  /*58b0*/  LDGSTS.E [R26+0xc00c], desc[UR16][R98.64], !P2 ;  /* 0x0c00c000621a7fae */ /* 0x000be4000d121850 */
[----:B------:R-:W1:Y:S01]  /*58c0*/  LDC R172, c[0x0][0x230] ;  /* 0x00008c00ffac7b82 */ /* 0x000e620000000800 */
[C---:B------:R-:W-:Y:S01]  /*58d0*/  IMAD.WIDE R124, R5.reuse, 0x4, R124 ;  /* 0x00000004057c7825 */ /* 0x040fe200078e027c */
[----:B------:R5:W-:Y:S01]  /*58e0*/  LDGSTS.E [R29+0xc000], desc[UR16][R100.64], !P6 ;  /* 0x0c000000641d7fae */ /* 0x000be2000f121850 */
[----:B------:R-:W-:Y:S02]  /*58f0*/  ISETP.GE.U32.AND P6, PT, R158, 0x7fffff72, PT ;  /* 0x7fffff729e00780c */ /* 0x000fe40003fc6070 */
[----:B------:R-:W-:Y:S01]  /*5900*/  IMAD.WIDE R126, R5, 0x4, R126 ;  /* 0x00000004057e7825 */ /* 0x000fe200078e027e */
[----:B------:R5:W-:Y:S02]  /*5910*/  LDGSTS.E [R29+0xc004], desc[UR16][R102.64], !P4 ;  /* 0x0c004000661d7fae */ /* 0x000be4000e121850 */
[----:B------:R-:W5:Y:S01]  /*5920*/  LDC R176, c[0x0][0x230] ;  /* 0x00008c00ffb07b82 */ /* 0x000f620000000800 */
[----:B--2---:R-:W-:Y:S01]  /*5930*/  VIADD R9, R159, 0xffffff92 ;  /* 0xffffff929f097836 */ /* 0x004fe20000000000 */
[----:B------:R2:W-:Y:S01]  /*5940*/  LDGSTS.E [R29+0xc008], desc[UR16][R104.64], !P0 ;  /* 0x0c008000681d7fae */ /* 0x0005e2000c121850 */
[----:B------:R-:W-:-:S03]  /*5950*/  IMAD.WIDE R128, R5, 0x4, R128 ;  /* 0x0000000405807825 */ /* 0x000fc600078e0280 */
[----:B------:R-:W-:Y:S01]  /*5960*/  ISETP.GE.U32.AND P2, PT, R9, 0x7fffff73, PT ;  /* 0x7fffff730900780c */ /* 0x000fe20003f46070 */
[----:B------:R2:W-:Y:S01]  /*5970*/  LDGSTS.E [R29+0xc00c], desc[UR16][R106.64], !P5 ;  /* 0x0c00c0006a1d7fae */ /* 0x0005e2000e921850 */
[----:B------:R-:W2:Y:S01]  /*5980*/  LDC R159, c[0x0][0x230] ;  /* 0x00008c00ff9f7b82 */ /* 0x000ea20000000800 */
[----:B---3--:R-:W-:Y:S02]  /*5990*/  VIADD R9, R160, 0xffffff90 ;  /* 0xffffff90a0097836 */ /* 0x008fe40000000000 */
[----:B------:R3:W-:Y:S01]  /*59a0*/  LDGSTS.E [R27+0xc000], desc[UR16][R108.64], !P3 ;  /* 0x0c0000006c1b7fae */ /* 0x0007e2000d921850 */
[----:B------:R-:W-:Y:S02]  /*59b0*/  IMAD.WIDE R130, R5, 0x4, R130 ;  /* 0x0000000405827825 */ /* 0x000fe400078e0282 */
[----:B------:R-:W-:Y:S02]  /*59c0*/  ISETP.GE.U32.AND P4, PT, R9, 0x7fffff71, PT ;  /* 0x7fffff710900780c */ /* 0x000fe40003f86070 */
[----:B------:R-:W3:Y:S01]  /*59d0*/  LDC R160, c[0x0][0x230] ;  /* 0x00008c00ffa07b82 */ /* 0x000ee20000000800 */
[----:B-1----:R-:W-:-:S02]  /*59e0*/  VIADD R158, R172, 0xffffff8f ;  /* 0xffffff8fac9e7836 */ /* 0x002fc40000000000 */
[----:B----4-:R-:W-:Y:S01]  /*59f0*/  VIADD R9, R174, 0xffffff8e ;  /* 0xffffff8eae097836 */ /* 0x010fe20000000000 */
[----:B------:R1:W-:Y:S01]  /*5a00*/  LDGSTS.E [R27+0xc004], desc[UR16][R110.64], !P2 ;  /* 0x0c0040006e1b7fae */ /* 0x0003e2000d121850 */
[----:B------:R-:W-:Y:S01]  /*5a10*/  IMAD.WIDE R132, R5, 0x4, R132 ;  /* 0x0000000405847825 */ /* 0x000fe200078e0284 */
[----:B------:R-:W-:Y:S02]  /*5a20*/  ISETP.GE.U32.AND P0, PT, R158, 0x7fffff70, PT ;  /* 0x7fffff709e00780c */ /* 0x000fe40003f06070 */
[----:B------:R-:W4:Y:S01]  /*5a30*/  LDC R178, c[0x0][0x230] ;  /* 0x00008c00ffb27b82 */ /* 0x000f220000000800 */
[----:B-----5:R-:W-:Y:S01]  /*5a40*/  VIADD R158, R176, 0xffffff8d ;  /* 0xffffff8db09e7836 */ /* 0x020fe20000000000 */
[----:B------:R-:W-:Y:S01]  /*5a50*/  ISETP.GE.U32.AND P5, PT, R9, 0x7fffff6f, PT ;  /* 0x7fffff6f0900780c */ /* 0x000fe20003fa6070 */
[----:B------:R5:W-:Y:S01]  /*5a60*/  LDGSTS.E [R27+0xc008], desc[UR16][R112.64], !P6 ;  /* 0x0c008000701b7fae */ /* 0x000be2000f121850 */
[----:B------:R-:W-:Y:S02]  /*5a70*/  IMAD.WIDE R134, R5, 0x4, R134 ;  /* 0x0000000405867825 */ /* 0x000fe400078e0286 */
[----:B------:R-:W-:Y:S01]  /*5a80*/  ISETP.GE.U32.AND P3, PT, R158, 0x7fffff6e, PT ;  /* 0x7fffff6e9e00780c */ /* 0x000fe20003f66070 */
[----:B------:R5:W-:Y:S01]  /*5a90*/  LDGSTS.E [R27+0xc00c], desc[UR16][R114.64], !P4 ;  /* 0x0c00c000721b7fae */ /* 0x000be2000e121850 */
[----:B------:R-:W1:Y:S01]  /*5aa0*/  LDC R174, c[0x0][0x230] ;  /* 0x00008c00ffae7b82 */ /* 0x000e620000000800 */
[----:B--2---:R-:W-:-:S02]  /*5ab0*/  VIADD R9, R159, 0xffffff8c ;  /* 0xffffff8c9f097836 */ /* 0x004fc40000000000 */
[----:B------:R2:W-:Y:S01]  /*5ac0*/  LDGSTS.E [R25+0xc000], desc[UR16][R116.64], !P0 ;  /* 0x0c00000074197fae */ /* 0x0005e2000c121850 */
[----:B------:R-:W-:Y:S02]  /*5ad0*/  IMAD.WIDE R136, R5, 0x4, R136 ;  /* 0x0000000405887825 */ /* 0x000fe400078e0288 */
[----:B------:R-:W-:Y:S01]  /*5ae0*/  ISETP.GE.U32.AND P2, PT, R9, 0x7fffff6d, PT ;  /* 0x7fffff6d0900780c */ /* 0x000fe20003f46070 */
[----:B------:R2:W-:Y:S01]  /*5af0*/  LDGSTS.E [R25+0xc004], desc[UR16][R118.64], !P5 ;  /* 0x0c00400076197fae */ /* 0x0005e2000e921850 */
[----:B------:R-:W5:Y:S01]  /*5b00*/  LDC R172, c[0x0][0x230] ;  /* 0x00008c00ffac7b82 */ /* 0x000f620000000800 */
[----:B---3--:R-:W-:Y:S02]  /*5b10*/  VIADD R9, R160, 0xffffff8a ;  /* 0xffffff8aa0097836 */ /* 0x008fe40000000000 */
[----:B------:R3:W-:Y:S01]  /*5b20*/  LDGSTS.E [R25+0xc008], desc[UR16][R120.64], !P3 ;  /* 0x0c00800078197fae */ /* 0x0007e2000d921850 */
[----:B------:R-:W-:Y:S02]  /*5b30*/  IMAD.WIDE R138, R5, 0x4, R138 ;  /* 0x00000004058a7825 */ /* 0x000fe400078e028a */
[----:B------:R-:W-:-:S02]  /*5b40*/  ISETP.GE.U32.AND P4, PT, R9, 0x7fffff6b, PT ;  /* 0x7fffff6b0900780c */ /* 0x000fc40003f86070 */
[----:B------:R-:W2:Y:S01]  /*5b50*/  LDC R176, c[0x0][0x230] ;  /* 0x00008c00ffb07b82 */ /* 0x000ea20000000800 */
[----:B----4-:R-:W-:Y:S02]  /*5b60*/  VIADD R158, R178, 0xffffff8b ;  /* 0xffffff8bb29e7836 */ /* 0x010fe40000000000 */
[----:B------:R4:W-:Y:S01]  /*5b70*/  LDGSTS.E [R25+0xc00c], desc[UR16][R122.64], !P2 ;  /* 0x0c00c0007a197fae */ /* 0x0009e2000d121850 */
[C---:B------:R-:W-:Y:S02]  /*5b80*/  IMAD.WIDE R140, R5.reuse, 0x4, R140 ;  /* 0x00000004058c7825 */ /* 0x040fe400078e028c */
[----:B------:R-:W-:Y:S02]  /*5b90*/  ISETP.GE.U32.AND P6, PT, R158, 0x7fffff6c, PT ;  /* 0x7fffff6c9e00780c */ /* 0x000fe40003fc6070 */
[----:B------:R-:W3:Y:S01]  /*5ba0*/  LDC R159, c[0x0][0x230] ;  /* 0x00008c00ff9f7b82 */ /* 0x000ee20000000800 */
[----:B-1----:R-:W-:Y:S02]  /*5bb0*/  VIADD R9, R174, 0xffffff88 ;  /* 0xffffff88ae097836 */ /* 0x002fe40000000000 */
[----:B------:R-:W-:-:S03]  /*5bc0*/  IMAD.WIDE R142, R5, 0x4, R142 ;  /* 0x00000004058e7825 */ /* 0x000fc600078e028e */
[----:B------:R-:W-:Y:S01]  /*5bd0*/  ISETP.GE.U32.AND P5, PT, R9, 0x7fffff69, PT ;  /* 0x7fffff690900780c */ /* 0x000fe20003fa6070 */
[C---:B------:R-:W-:Y:S01]  /*5be0*/  IMAD.WIDE R144, R5.reuse, 0x4, R144 ;  /* 0x0000000405907825 */ /* 0x040fe200078e0290 */
[----:B------:R-:W1:Y:S03]  /*5bf0*/  LDC R160, c[0x0][0x230] ;  /* 0x00008c00ffa07b82 */ /* 0x000e660000000800 */
[----:B-----5:R-:W-:Y:S01]  /*5c00*/  VIADD R158, R172, 0xffffff89 ;  /* 0xffffff89ac9e7836 */ /* 0x020fe20000000000 */
[----:B------:R5:W-:Y:S01]  /*5c10*/  LDGSTS.E [R24+0xc000], desc[UR16][R124.64], !P6 ;  /* 0x0c0000007c187fae */ /* 0x000be2000f121850 */
[----:B------:R-:W-:-:S03]  /*5c20*/  IMAD.WIDE R146, R5, 0x4, R146 ;  /* 0x0000000405927825 */ /* 0x000fc600078e0292 */
[----:B------:R-:W4:Y:S01]  /*5c30*/  LDC R178, c[0x0][0x230] ;  /* 0x00008c00ffb27b82 */ /* 0x000f220000000800 */
[----:B--2---:R-:W-:Y:S01]  /*5c40*/  VIADD R9, R176, 0xffffff87 ;  /* 0xffffff87b0097836 */ /* 0x004fe20000000000 */
        /* <DEDUP_REMOVED lines=9> */
[----:B------:R-:W2:Y:S01]  /*5ce0*/  LDC R172, c[0x0][0x230] ;  /* 0x00008c00ffac7b82 */ /* 0x000ea20000000800 */
[----:B-1----:R-:W-:Y:S02]  /*5cf0*/  VIADD R158, R160, 0xffffff84 ;  /* 0xffffff84a09e7836 */ /* 0x002fe40000000000 */
[----:B------:R1:W-:Y:S01]  /*5d00*/  LDGSTS.E [R24+0xc00c], desc[UR16][R130.64], !P5 ;  /* 0x0c00c00082187fae */ /* 0x0003e2000e921850 */
[----:B------:R-:W-:Y:S02]  /*5d10*/  IMAD.WIDE R156, R6, 0x4, R156 ;  /* 0x00000004069c7825 */ /* 0x000fe400078e029c */
[----:B------:R-:W-:Y:S01]  /*5d20*/  ISETP.GE.U32.AND P4, PT, R158, 0x7fffff65, PT ;  /* 0x7fffff659e00780c */ /* 0x000fe20003f86070 */
[----:B------:R1:W-:Y:S01]  /*5d30*/  LDGSTS.E [R23+0xc000], desc[UR16][R132.64], !P3 ;  /* 0x0c00000084177fae */ /* 0x0003e2000d921850 */
[----:B------:R-:W3:Y:S01]  /*5d40*/  LDC R176, c[0x0][0x230] ;  /* 0x00008c00ffb07b82 */ /* 0x000ee20000000800 */
[----:B----4-:R-:W-:-:S02]  /*5d50*/  VIADD R9, R178, 0xffffff85 ;  /* 0xffffff85b2097836 */ /* 0x010fc40000000000 */
[----:B------:R4:W-:Y:S01]  /*5d60*/  LDGSTS.E [R23+0xc004], desc[UR16][R134.64], !P2 ;  /* 0x0c00400086177fae */ /* 0x0009e2000d121850 */
[----:B------:R-:W-:Y:S01]  /*5d70*/  IMAD.WIDE R32, R6, 0x4, R32 ;  /* 0x0000000406207825 */ /* 0x000fe200078e0220 */
[----:B------:R-:W-:Y:S02]  /*5d80*/  ISETP.GT.AND P2, PT, R187, 0x9f, PT ;  /* 0x0000009fbb00780c */ /* 0x000fe40003f44270 */
[----:B------:R-:W-:Y:S01]  /*5d90*/  ISETP.GE.U32.AND P6, PT, R9, 0x7fffff66, PT ;  /* 0x7fffff660900780c */ /* 0x000fe20003fc6070 */
[----:B------:R-:W1:Y:S01]  /*5da0*/  LDC R159, c[0x0][0x230] ;  /* 0x00008c00ff9f7b82 */ /* 0x000e620000000800 */
[----:B-----5:R-:W-:Y:S02]  /*5db0*/  VIADD R158, R174, 0xffffff82 ;  /* 0xffffff82ae9e7836 */ /* 0x020fe40000000000 */
[----:B------:R-:W-:-:S03]  /*5dc0*/  IMAD.WIDE R36, R6, 0x4, R36 ;  /* 0x0000000406247825 */ /* 0x000fc600078e0224 */
[----:B------:R-:W-:Y:S01]  /*5dd0*/  ISETP.GE.U32.AND P5, PT, R158, 0x7fffff63, PT ;  /* 0x7fffff639e00780c */ /* 0x000fe20003fa6070 */
[----:B------:R-:W-:Y:S01]  /*5de0*/  IMAD.WIDE R40, R6, 0x4, R40 ;  /* 0x0000000406287825 */ /* 0x000fe200078e0228 */
[----:B------:R-:W5:Y:S03]  /*5df0*/  LDC R160, c[0x0][0x230] ;  /* 0x00008c00ffa07b82 */ /* 0x000f660000000800 */
[----:B--2---:R-:W-:Y:S01]  /*5e00*/  VIADD R9, R172, 0xffffff83 ;  /* 0xffffff83ac097836 */ /* 0x004fe20000000000 */
[----:B------:R2:W-:Y:S01]  /*5e10*/  LDGSTS.E [R23+0xc008], desc[UR16][R136.64], !P6 ;  /* 0x0c00800088177fae */ /* 0x0005e2000f121850 */
[----:B------:R-:W-:-:S03]  /*5e20*/  IMAD.WIDE R44, R6, 0x4, R44 ;  /* 0x00000004062c7825 */ /* 0x000fc600078e022c */
[----:B------:R-:W-:Y:S01]  /*5e30*/  ISETP.GE.U32.AND P0, PT, R9, 0x7fffff64, PT ;  /* 0x7fffff640900780c */ /* 0x000fe20003f06070 */
[----:B---3--:R-:W-:Y:S01]  /*5e40*/  VIADD R158, R176, 0xffffff80 ;  /* 0xffffff80b09e7836 */ /* 0x008fe20000000000 */
[----:B------:R3:W-:Y:S01]  /*5e50*/  LDGSTS.E [R23+0xc00c], desc[UR16][R138.64], !P4 ;  /* 0x0c00c0008a177fae */ /* 0x0007e2000e121850 */
[----:B------:R-:W-:Y:S01]  /*5e60*/  IMAD.WIDE R48, R6, 0x4, R48 ;  /* 0x0000000406307825 */ /* 0x000fe200078e0230 */
[----:B------:R-:W4:Y:S02]  /*5e70*/  LDC R172, c[0x0][0x230] ;  /* 0x00008c00ffac7b82 */ /* 0x000f240000000800 */
[----:B------:R-:W-:Y:S01]  /*5e80*/  ISETP.GE.AND P3, PT, R184, R158, PT ;  /* 0x0000009eb800720c */ /* 0x000fe20003f66270 */
[----:B------:R-:W-:Y:S01]  /*5e90*/  IMAD.WIDE R52, R6, 0x4, R52 ;  /* 0x0000000406347825 */ /* 0x000fe200078e0234 */
[----:B------:R-:W-:-:S03]  /*5ea0*/  ISETP.GE.U32.AND P6, PT, R158, 0x7fffff61, PT ;  /* 0x7fffff619e00780c */ /* 0x000fc60003fc6070 */
[----:B-1----:R-:W-:Y:S01]  /*5eb0*/  VIADD R9, R159, 0xffffff81 ;  /* 0xffffff819f097836 */ /* 0x002fe20000000000 */
[----:B------:R-:W-:Y:S01]  /*5ec0*/  SEL R159, RZ, 0x4, P3 ;  /* 0x00000004ff9f7807 */ /* 0x000fe20001800000 */
[----:B------:R1:W-:Y:S01]  /*5ed0*/  LDGSTS.E [R22+0xc000], desc[UR16][R140.64], !P0 ;  /* 0x0c0000008c167fae */ /* 0x0003e2000c121850 */
[C---:B------:R-:W-:Y:S01]  /*5ee0*/  IMAD.WIDE R56, R6.reuse, 0x4, R56 ;  /* 0x0000000406387825 */ /* 0x040fe200078e0238 */
[----:B------:R-:W2:Y:S01]  /*5ef0*/  LDC R174, c[0x0][0x230] ;  /* 0x00008c00ffae7b82 */ /* 0x000ea20000000800 */
[----:B------:R-:W-:Y:S01]  /*5f00*/  ISETP.GE.U32.AND P3, PT, R9, 0x7fffff62, PT ;  /* 0x7fffff620900780c */ /* 0x000fe20003f66070 */
[----:B------:R1:W-:Y:S01]  /*5f10*/  LDGSTS.E [R22+0xc004], desc[UR16][R142.64], !P5 ;  /* 0x0c0040008e167fae */ /* 0x0003e2000e921850 */
[----:B------:R-:W-:Y:S01]  /*5f20*/  IMAD.WIDE R60, R6, 0x4, R60 ;  /* 0x00000004063c7825 */ /* 0x000fe200078e023c */
[----:B------:R-:W-:-:S03]  /*5f30*/  SEL R159, R159, RZ, P2 ;  /* 0x000000ff9f9f7207 */ /* 0x000fc60001000000 */
[C---:B------:R-:W-:Y:S01]  /*5f40*/  IMAD.WIDE R64, R6.reuse, 0x4, R64 ;  /* 0x0000000406407825 */ /* 0x040fe200078e0240 */
[----:B------:R-:W3:Y:S01]  /*5f50*/  LDC R178, c[0x0][0x230] ;  /* 0x00008c00ffb27b82 */ /* 0x000ee20000000800 */
[----:B------:R-:W-:Y:S02]  /*5f60*/  ISETP.NE.U32.AND P2, PT, R159, RZ, PT ;  /* 0x000000ff9f00720c */ /* 0x000fe40003f45070 */
[----:B------:R-:W-:-:S03]  /*5f70*/  IMAD.WIDE R68, R6, 0x4, R68 ;  /* 0x0000000406447825 */ /* 0x000fc600078e0244 */
[----:B------:R1:W-:Y:S01]  /*5f80*/  LDGSTS.E [R22+0xc008], desc[UR16][R144.64], !P3 ;  /* 0x0c00800090167fae */ /* 0x0003e2000d921850 */
[C---:B------:R-:W-:Y:S01]  /*5f90*/  IMAD.WIDE R72, R6.reuse, 0x4, R72 ;  /* 0x0000000406487825 */ /* 0x040fe200078e0248 */
[----:B------:R-:W1:Y:S02]  /*5fa0*/  LDC R176, c[0x0][0x230] ;  /* 0x00008c00ffb07b82 */ /* 0x000e640000000800 */
[----:B------:R1:W-:Y:S01]  /*5fb0*/  LDGSTS.E [R22+0xc00c], desc[UR16][R146.64], !P6 ;  /* 0x0c00c00092167fae */ /* 0x0003e2000f121850 */
[----:B------:R-:W-:-:S03]  /*5fc0*/  IMAD.WIDE R76, R6, 0x4, R76 ;  /* 0x00000004064c7825 */ /* 0x000fc600078e024c */
[----:B------:R-:W0:Y:S01]  /*5fd0*/  LDGDEPBAR ;  /* 0x00000000000079af */ /* 0x000e220000000000 */
[C---:B------:R-:W-:Y:S01]  /*5fe0*/  IMAD.WIDE R80, R6.reuse, 0x4, R80 ;  /* 0x0000000406507825 */ /* 0x040fe200078e0250 */
[----:B------:R-:W1:Y:S02]  /*5ff0*/  LDC R159, c[0x0][0x230] ;  /* 0x00008c00ff9f7b82 */ /* 0x000e640000000800 */
        /* <DEDUP_REMOVED lines=36> */
[----:B----4-:R-:W-:Y:S01]  /*6240*/  VIADD R158, R172, 0xffffff7e ;  /* 0xffffff7eac9e7836 */ /* 0x010fe20000000000 */
[----:B------:R4:W-:Y:S01]  /*6250*/  LDGSTS.E [R20+0x2c600], desc[UR16][R154.64], P1 ;  /* 0x2c6000009a147fae */ /* 0x0009e20008921850 */
[----:B--2---:R-:W-:Y:S01]  /*6260*/  VIADD R9, R174, 0xffffff7d ;  /* 0xffffff7dae097836 */ /* 0x004fe20000000000 */
[----:B------:R-:W2:Y:S01]  /*6270*/  LDC R172, c[0x0][0x230] ;  /* 0x00008c00ffac7b82 */ /* 0x000ea20000000800 */
[----:B------:R-:W-:Y:S01]  /*6280*/  IMAD.WIDE R84, R5, 0x4, R84 ;  /* 0x0000000405547825 */ /* 0x000fe200078e0254 */
[----:B------:R4:W-:Y:S01]  /*6290*/  LDGSTS.E [R20+0x2ca00], desc[UR16][R30.64], P1 ;  /* 0x2ca000001e147fae */ /* 0x0009e20008921850 */
[----:B------:R-:W-:-:S02]  /*62a0*/  ISETP.GE.U32.AND P0, PT, R158, 0x7fffff5f, PT ;  /* 0x7fffff5f9e00780c */ /* 0x000fc40003f06070 */
[----:B---3--:R-:W-:Y:S01]  /*62b0*/  VIADD R158, R178, 0xffffff7c ;  /* 0xffffff7cb29e7836 */ /* 0x008fe20000000000 */
[----:B------:R3:W-:Y:S01]  /*62c0*/  LDGSTS.E [R20+0x2ce00], desc[UR16][R34.64], P1 ;  /* 0x2ce0000022147fae */ /* 0x0007e20008921850 */
[----:B------:R-:W-:Y:S01]  /*62d0*/  ISETP.GE.U32.AND P5, PT, R9, 0x7fffff5e, PT ;  /* 0x7fffff5e0900780c */ /* 0x000fe20003fa6070 */
[----:B-1----:R-:W-:Y:S01]  /*62e0*/  VIADD R9, R176, 0xffffff7b ;  /* 0xffffff7bb0097836 */ /* 0x002fe20000000000 */
[----:B------:R-:W1:Y:S01]  /*62f0*/  LDC R174, c[0x0][0x230] ;  /* 0x00008c00ffae7b82 */ /* 0x000e620000000800 */
[----:B------:R3:W-:Y:S01]  /*6300*/  LDGSTS.E [R20+0x2d200], desc[UR16][R38.64], P1 ;  /* 0x2d20000026147fae */ /* 0x0007e20008921850 */
[----:B------:R-:W-:Y:S01]  /*6310*/  ISETP.GE.U32.AND P3, PT, R158, 0x7fffff5d, PT ;  /* 0x7fffff5d9e00780c */ /* 0x000fe20003f66070 */
[----:B------:R-:W-:Y:S01]  /*6320*/  IMAD.WIDE R86, R5, 0x4, R86 ;  /* 0x0000000405567825 */ /* 0x000fe200078e0256 */
[----:B------:R-:W-:Y:S01]  /*6330*/  ISETP.GE.U32.AND P6, PT, R9, 0x7fffff5c, PT ;  /* 0x7fffff5c0900780c */ /* 0x000fe20003fc6070 */
[----:B------:R3:W-:Y:S02]  /*6340*/  LDGSTS.E [R20+0x2d600], desc[UR16][R42.64], P1 ;  /* 0x2d6000002a147fae */ /* 0x0007e40008921850 */
[----:B------:R-:W-:Y:S01]  /*6350*/  VIADD R9, R180, 0xffffff7a ;  /* 0xffffff7ab4097836 */ /* 0x000fe20000000000 */
[----:B------:R-:W4:Y:S01]  /*6360*/  LDC R158, c[0x0][0x230] ;  /* 0x00008c00ff9e7b82 */ /* 0x000f220000000800 */
[----:B------:R3:W-:Y:S01]  /*6370*/  LDGSTS.E [R20+0x2da00], desc[UR16][R46.64], P1 ;  /* 0x2da000002e147fae */ /* 0x0007e20008921850 */
[----:B------:R-:W-:-:S02]  /*6380*/  VIADD R159, R159, 0xffffff78 ;  /* 0xffffff789f9f7836 */ /* 0x000fc40000000000 */
[C---:B------:R-:W-:Y:S01]  /*6390*/  IMAD.WIDE R88, R5.reuse, 0x4, R88 ;  /* 0x0000000405587825 */ /* 0x040fe200078e0258 */
[----:B------:R3:W-:Y:S03]  /*63a0*/  LDGSTS.E [R20+0x2de00], desc[UR16][R50.64], P1 ;  /* 0x2de0000032147fae */ /* 0x0007e60008921850 */
[----:B------:R-:W3:Y:S01]  /*63b0*/  LDC R176, c[0x0][0x230] ;  /* 0x00008c00ffb07b82 */ /* 0x000ee20000000800 */
[----:B------:R3:W-:Y:S01]  /*63c0*/  LDGSTS.E [R20+0x2e200], desc[UR16][R54.64], P1 ;  /* 0x2e20000036147fae */ /* 0x0007e20008921850 */
[----:B-----5:R-:W-:Y:S02]  /*63d0*/  VIADD R160, R160, 0xffffff77 ;  /* 0xffffff77a0a07836 */ /* 0x020fe40000000000 */
[----:B------:R-:W-:Y:S01]  /*63e0*/  IMAD.WIDE R90, R5, 0x4, R90 ;  /* 0x00000004055a7825 */ /* 0x000fe200078e025a */
[----:B------:R5:W-:Y:S03]  /*63f0*/  LDGSTS.E [R20+0x2e600], desc[UR16][R58.64], P1 ;  /* 0x2e6000003a147fae */ /* 0x000be60008921850 */
[----:B------:R-:W5:Y:S01]  /*6400*/  LDC R178, c[0x0][0x230] ;  /* 0x00008c00ffb27b82 */ /* 0x000f620000000800 */
[----:B------:R5:W-:Y:S01]  /*6410*/  LDGSTS.E [R20+0x2ea00], desc[UR16][R62.64], P1 ;  /* 0x2ea000003e147fae */ /* 0x000be20008921850 */
[----:B--2---:R-:W-:-:S02]  /*6420*/  VIADD R172, R172, 0xffffff76 ;  /* 0xffffff76acac7836 */ /* 0x004fc40000000000 */
[C---:B------:R-:W-:Y:S01]  /*6430*/  IMAD.WIDE R92, R5.reuse, 0x4, R92 ;  /* 0x00000004055c7825 */ /* 0x040fe200078e025c */
[----:B------:R2:W-:Y:S03]  /*6440*/  LDGSTS.E [R20+0x2ee00], desc[UR16][R66.64], P1 ;  /* 0x2ee0000042147fae */ /* 0x0005e60008921850 */
[----:B----4-:R-:W-:Y:S01]  /*6450*/  VIADD R158, R158, 0xffffff79 ;  /* 0xffffff799e9e7836 */ /* 0x010fe20000000000 */
[----:B------:R4:W-:Y:S01]  /*6460*/  LDGSTS.E [R20+0x2f200], desc[UR16][R70.64], P1 ;  /* 0x2f20000046147fae */ /* 0x0009e20008921850 */
[C---:B------:R-:W-:Y:S01]  /*6470*/  IMAD.WIDE R94, R5.reuse, 0x4, R94 ;  /* 0x00000004055e7825 */ /* 0x040fe200078e025e */
[----:B------:R-:W4:Y:S02]  /*6480*/  LDC R180, c[0x0][0x230] ;  /* 0x00008c00ffb47b82 */ /* 0x000f240000000800 */
[----:B------:R4:W-:Y:S01]  /*6490*/  LDGSTS.E [R20+0x2f600], desc[UR16][R74.64], P1 ;  /* 0x2f6000004a147fae */ /* 0x0009e20008921850 */
[----:B------:R-:W-:-:S03]  /*64a0*/  IMAD.WIDE R96, R5, 0x4, R96 ;  /* 0x0000000405607825 */ /* 0x000fc600078e0260 */
[----:B------:R4:W-:Y:S01]  /*64b0*/  LDGSTS.E [R20+0x2fa00], desc[UR16][R78.64], P1 ;  /* 0x2fa000004e147fae */ /* 0x0009e20008921850 */
[----:B------:R-:W-:-:S03]  /*64c0*/  IMAD.WIDE R98, R5, 0x4, R98 ;  /* 0x0000000405627825 */ /* 0x000fc600078e0262 */
[----:B------:R4:W-:Y:S01]  /*64d0*/  LDGSTS.E [R20+0x2fe00], desc[UR16][R82.64], P1 ;  /* 0x2fe0000052147fae */ /* 0x0009e20008921850 */
[----:B------:R-:W-:Y:S01]  /*64e0*/  ISETP.GE.U32.AND P1, PT, R9, 0x7fffff5b, PT ;  /* 0x7fffff5b0900780c */ /* 0x000fe20003f26070 */
[C---:B------:R-:W-:Y:S01]  /*64f0*/  IMAD.WIDE R100, R5.reuse, 0x4, R100 ;  /* 0x0000000405647825 */ /* 0x040fe200078e0264 */
[----:B------:R-:W1:Y:S01]  /*6500*/  LDC R9, c[0x0][0x230] ;  /* 0x00008c00ff097b82 */ /* 0x000e620000000800 */
        /* <DEDUP_REMOVED lines=8> */
[----:B-1----:R-:W-:Y:S01]  /*6590*/  VIADD R9, R9, 0xffffff75 ;  /* 0xffffff7509097836 */ /* 0x002fe20000000000 */
        /* <DEDUP_REMOVED lines=8> */
[----:B------:R-:W2:Y:S01]  /*6620*/  LDC R174, c[0x0][0x230] ;  /* 0x00008c00ffae7b82 */ /* 0x000ea20000000800 */
[----:B------:R-:W-:Y:S01]  /*6630*/  IMAD.WIDE R114, R5, 0x4, R114 ;  /* 0x0000000405727825 */ /* 0x000fe200078e0272 */
[----:B------:R1:W-:Y:S01]  /*6640*/  LDGSTS.E [R28+0x10008], desc[UR16][R88.64], !P5 ;  /* 0x10008000581c7fae */ /* 0x0003e2000e921850 */
[----:B------:R-:W-:-:S02]  /*6650*/  ISETP.GE.U32.AND P5, PT, R160, 0x7fffff58, PT ;  /* 0x7fffff58a000780c */ /* 0x000fc40003fa6070 */
[C---:B------:R-:W-:Y:S01]  /*6660*/  IMAD.WIDE R116, R5.reuse, 0x4, R116 ;  /* 0x0000000405747825 */ /* 0x040fe200078e0274 */
[----:B------:R1:W-:Y:S01]  /*6670*/  LDGSTS.E [R28+0x1000c], desc[UR16][R90.64], !P3 ;  /* 0x1000c0005a1c7fae */ /* 0x0003e2000d921850 */
[----:B------:R-:W-:Y:S01]  /*6680*/  ISETP.GE.U32.AND P3, PT, R172, 0x7fffff57, PT ;  /* 0x7fffff57ac00780c */ /* 0x000fe20003f66070 */
[----:B------:R-:W4:Y:S01]  /*6690*/  LDC R159, c[0x0][0x230] ;  /* 0x00008c00ff9f7b82 */ /* 0x000f220000000800 */
[----:B------:R-:W-:Y:S01]  /*66a0*/  IMAD.WIDE R118, R5, 0x4, R118 ;  /* 0x0000000405767825 */ /* 0x000fe200078e0276 */
[----:B------:R1:W-:Y:S01]  /*66b0*/  LDGSTS.E [R26+0x10000], desc[UR16][R92.64], !P6 ;  /* 0x100000005c1a7fae */ /* 0x0003e2000f121850 */
[----:B------:R-:W-:Y:S02]  /*66c0*/  ISETP.GE.U32.AND P6, PT, R9, 0x7fffff56, PT ;  /* 0x7fffff560900780c */ /* 0x000fe40003fc6070 */
[----:B---3--:R-:W-:Y:S01]  /*66d0*/  VIADD R9, R176, 0xffffff73 ;  /* 0xffffff73b0097836 */ /* 0x008fe20000000000 */
[----:B------:R3:W-:Y:S01]  /*66e0*/  LDGSTS.E [R26+0x10004], desc[UR16][R94.64], !P1 ;  /* 0x100040005e1a7fae */ /* 0x0007e2000c921850 */
[----:B------:R-:W-:Y:S01]  /*66f0*/  ISETP.GE.U32.AND P1, PT, R158, 0x7fffff55, PT ;  /* 0x7fffff559e00780c */ /* 0x000fe20003f26070 */
[----:B------:R-:W1:Y:S01]  /*6700*/  LDC R160, c[0x0][0x230] ;  /* 0x00008c00ffa07b82 */ /* 0x000e620000000800 */
[----:B-----5:R-:W-:Y:S01]  /*6710*/  VIADD R158, R178, 0xffffff71 ;  /* 0xffffff71b29e7836 */ /* 0x020fe20000000000 */
[----:B------:R5:W-:Y:S01]  /*6720*/  LDGSTS.E [R26+0x10008], desc[UR16][R96.64], !P4 ;  /* 0x10008000601a7fae */ /* 0x000be2000e121850 */
[----:B------:R-:W-:Y:S01]  /*6730*/  ISETP.GE.U32.AND P4, PT, R9, 0x7fffff54, PT ;  /* 0x7fffff540900780c */ /* 0x000fe20003f86070 */
[----:B------:R-:W-:-:S02]  /*6740*/  IMAD.WIDE R120, R5, 0x4, R120 ;  /* 0x0000000405787825 */ /* 0x000fc400078e0278 */
[----:B------:R5:W-:Y:S02]  /*6750*/  LDGSTS.E [R26+0x1000c], desc[UR16][R98.64], !P0 ;  /* 0x1000c000621a7fae */ /* 0x000be4000c121850 */
[----:B------:R-:W3:Y:S01]  /*6760*/  LDC R172, c[0x0][0x230] ;  /* 0x00008c00ffac7b82 */ /* 0x000ee20000000800 */
[C---:B------:R-:W-:Y:S01]  /*6770*/  IMAD.WIDE R122, R5.reuse, 0x4, R122 ;  /* 0x00000004057a7825 */ /* 0x040fe200078e027a */
[----:B------:R5:W-:Y:S01]  /*6780*/  LDGSTS.E [R29+0x10000], desc[UR16][R100.64], !P5 ;  /* 0x10000000641d7fae */ /* 0x000be2000e921850 */
[----:B------:R-:W-:Y:S02]  /*6790*/  ISETP.GE.U32.AND P5, PT, R158, 0x7fffff52, PT ;  /* 0x7fffff529e00780c */ /* 0x000fe40003fa6070 */
[----:B------:R-:W-:Y:S01]  /*67a0*/  IMAD.WIDE R124, R5, 0x4, R124 ;  /* 0x00000004057c7825 */ /* 0x000fe200078e027c */
[----:B------:R5:W-:Y:S02]  /*67b0*/  LDGSTS.E [R29+0x10004], desc[UR16][R102.64], !P3 ;  /* 0x10004000661d7fae */ /* 0x000be4000d921850 */
[----:B------:R-:W5:Y:S01]  /*67c0*/  LDC R176, c[0x0][0x230] ;  /* 0x00008c00ffb07b82 */ /* 0x000f620000000800 */
[----:B----4-:R-:W-:Y:S01]  /*67d0*/  VIADD R9, R159, 0xffffff72 ;  /* 0xffffff729f097836 */ /* 0x010fe20000000000 */
[----:B------:R4:W-:Y:S01]  /*67e0*/  LDGSTS.E [R29+0x10008], desc[UR16][R104.64], !P6 ;  /* 0x10008000681d7fae */ /* 0x0009e2000f121850 */
[----:B------:R-:W-:-:S03]  /*67f0*/  IMAD.WIDE R126, R5, 0x4, R126 ;  /* 0x00000004057e7825 */ /* 0x000fc600078e027e */
[----:B------:R-:W-:Y:S01]  /*6800*/  ISETP.GE.U32.AND P0, PT, R9, 0x7fffff53, PT ;  /* 0x7fffff530900780c */ /* 0x000fe20003f06070 */
[----:B------:R4:W-:Y:S01]  /*6810*/  LDGSTS.E [R29+0x1000c], desc[UR16][R106.64], !P1 ;  /* 0x1000c0006a1d7fae */ /* 0x0009e2000c921850 */
[----:B------:R-:W4:Y:S01]  /*6820*/  LDC R159, c[0x0][0x230] ;  /* 0x00008c00ff9f7b82 */ /* 0x000f220000000800 */
[----:B-1----:R-:W-:Y:S02]  /*6830*/  VIADD R9, R160, 0xffffff70 ;  /* 0xffffff70a0097836 */ /* 0x002fe40000000000 */
[----:B------:R1:W-:Y:S01]  /*6840*/  LDGSTS.E [R27+0x10000], desc[UR16][R108.64], !P4 ;  /* 0x100000006c1b7fae */ /* 0x0003e2000e121850 */
[----:B------:R-:W-:Y:S02]  /*6850*/  IMAD.WIDE R128, R5, 0x4, R128 ;  /* 0x0000000405807825 */ /* 0x000fe400078e0280 */
[----:B------:R-:W-:Y:S02]  /*6860*/  ISETP.GE.U32.AND P3, PT, R9, 0x7fffff51, PT ;  /* 0x7fffff510900780c */ /* 0x000fe40003f66070 */
[----:B------:R-:W1:Y:S01]  /*6870*/  LDC R160, c[0x0][0x230] ;  /* 0x00008c00ffa07b82 */ /* 0x000e620000000800 */
[----:B---3--:R-:W-:-:S02]  /*6880*/  VIADD R158, R172, 0xffffff6f ;  /* 0xffffff6fac9e7836 */ /* 0x008fc40000000000 */
[----:B--2---:R-:W-:Y:S01]  /*6890*/  VIADD R9, R174, 0xffffff6e ;  /* 0xffffff6eae097836 */ /* 0x004fe20000000000 */
[----:B------:R2:W-:Y:S01]  /*68a0*/  LDGSTS.E [R27+0x10004], desc[UR16][R110.64], !P0 ;  /* 0x100040006e1b7fae */ /* 0x0005e2000c121850 */
[----:B------:R-:W-:Y:S01]  /*68b0*/  IMAD.WIDE R130, R5, 0x4, R130 ;  /* 0x0000000405827825 */ /* 0x000fe200078e0282 */
[----:B------:R-:W-:Y:S02]  /*68c0*/  ISETP.GE.U32.AND P6, PT, R158, 0x7fffff50, PT ;  /* 0x7fffff509e00780c */ /* 0x000fe40003fc6070 */
[----:B------:R-:W3:Y:S01]  /*68d0*/  LDC R178, c[0x0][0x230] ;  /* 0x00008c00ffb27b82 */ /* 0x000ee20000000800 */
[----:B-----5:R-:W-:Y:S01]  /*68e0*/  VIADD R158, R176, 0xffffff6d ;  /* 0xffffff6db09e7836 */ /* 0x020fe20000000000 */
[----:B------:R-:W-:Y:S01]  /*68f0*/  ISETP.GE.U32.AND P1, PT, R9, 0x7fffff4f, PT ;  /* 0x7fffff4f0900780c */ /* 0x000fe20003f26070 */
[----:B------:R5:W-:Y:S01]  /*6900*/  LDGSTS.E [R27+0x10008], desc[UR16][R112.64], !P5 ;  /* 0x10008000701b7fae */ /* 0x000be2000e921850 */
[----:B------:R-:W-:Y:S02]  /*6910*/  IMAD.WIDE R132, R5, 0x4, R132 ;  /* 0x0000000405847825 */ /* 0x000fe400078e0284 */
[----:B------:R-:W-:Y:S01]  /*6920*/  ISETP.GE.U32.AND P4, PT, R158, 0x7fffff4e, PT ;  /* 0x7fffff4e9e00780c */ /* 0x000fe20003f86070 */
[----:B------:R5:W-:Y:S01]  /*6930*/  LDGSTS.E [R27+0x1000c], desc[UR16][R114.64], !P3 ;  /* 0x1000c000721b7fae */ /* 0x000be2000d921850 */
[----:B------:R-:W2:Y:S01]  /*6940*/  LDC R174, c[0x0][0x230] ;  /* 0x00008c00ffae7b82 */ /* 0x000ea20000000800 */
[----:B----4-:R-:W-:-:S02]  /*6950*/  VIADD R9, R159, 0xffffff6c ;  /* 0xffffff6c9f097836 */ /* 0x010fc40000000000 */
[----:B------:R4:W-:Y:S01]  /*6960*/  LDGSTS.E [R25+0x10000], desc[UR16][R116.64], !P6 ;  /* 0x1000000074197fae */ /* 0x0009e2000f121850 */
[----:B------:R-:W-:Y:S02]  /*6970*/  IMAD.WIDE R134, R5, 0x4, R134 ;  /* 0x0000000405867825 */ /* 0x000fe400078e0286 */
[----:B------:R-:W-:Y:S01]  /*6980*/  ISETP.GE.U32.AND P0, PT, R9, 0x7fffff4d, PT ;  /* 0x7fffff4d0900780c */ /* 0x000fe20003f06070 */
[----:B------:R4:W-:Y:S01]  /*6990*/  LDGSTS.E [R25+0x10004], desc[UR16][R118.64], !P1 ;  /* 0x1000400076197fae */ /* 0x0009e2000c921850 */
[----:B------:R-:W5:Y:S01]  /*69a0*/  LDC R172, c[0x0][0x230] ;  /* 0x00008c00ffac7b82 */ /* 0x000f620000000800 */
[----:B-1----:R-:W-:Y:S02]  /*69b0*/  VIADD R9, R160, 0xffffff6a ;  /* 0xffffff6aa0097836 */ /* 0x002fe40000000000 */
[----:B------:R1:W-:Y:S01]  /*69c0*/  LDGSTS.E [R25+0x10008], desc[UR16][R120.64], !P4 ;  /* 0x1000800078197fae */ /* 0x0003e2000e121850 */
[----:B------:R-:W-:Y:S02]  /*69d0*/  IMAD.WIDE R136, R5, 0x4, R136 ;  /* 0x0000000405887825 */ /* 0x000fe400078e0288 */
[----:B------:R-:W-:-:S02]  /*69e0*/  ISETP.GE.U32.AND P3, PT, R9, 0x7fffff4b, PT ;  /* 0x7fffff4b0900780c */ /* 0x000fc40003f66070 */
[----:B------:R-:W4:Y:S01]  /*69f0*/  LDC R176, c[0x0][0x230] ;  /* 0x00008c00ffb07b82 */ /* 0x000f220000000800 */
[----:B---3--:R-:W-:Y:S02]  /*6a00*/  VIADD R158, R178, 0xffffff6b ;  /* 0xffffff6bb29e7836 */ /* 0x008fe40000000000 */
[----:B------:R3:W-:Y:S01]  /*6a10*/  LDGSTS.E [R25+0x1000c], desc[UR16][R122.64], !P0 ;  /* 0x1000c0007a197fae */ /* 0x0007e2000c121850 */
[C---:B------:R-:W-:Y:S02]  /*6a20*/  IMAD.WIDE R138, R5.reuse, 0x4, R138 ;  /* 0x00000004058a7825 */ /* 0x040fe400078e028a */
[----:B------:R-:W-:Y:S02]  /*6a30*/  ISETP.GE.U32.AND P5, PT, R158, 0x7fffff4c, PT ;  /* 0x7fffff4c9e00780c */ /* 0x000fe40003fa6070 */
[----:B------:R-:W1:Y:S01]  /*6a40*/  LDC R159, c[0x0][0x230] ;  /* 0x00008c00ff9f7b82 */ /* 0x000e620000000800 */
[----:B--2---:R-:W-:Y:S02]  /*6a50*/  VIADD R9, R174, 0xffffff68 ;  /* 0xffffff68ae097836 */ /* 0x004fe40000000000 */
[----:B------:R-:W-:-:S03]  /*6a60*/  IMAD.WIDE R140, R5, 0x4, R140 ;  /* 0x00000004058c7825 */ /* 0x000fc600078e028c */
[----:B------:R-:W-:Y:S01]  /*6a70*/  ISETP.GE.U32.AND P1, PT, R9, 0x7fffff49, PT ;  /* 0x7fffff490900780c */ /* 0x000fe20003f26070 */
[C---:B------:R-:W-:Y:S01]  /*6a80*/  IMAD.WIDE R142, R5.reuse, 0x4, R142 ;  /* 0x00000004058e7825 */ /* 0x040fe200078e028e */
[----:B------:R-:W2:Y:S03]  /*6a90*/  LDC R160, c[0x0][0x230] ;  /* 0x00008c00ffa07b82 */ /* 0x000ea60000000800 */
[----:B-----5:R-:W-:Y:S01]  /*6aa0*/  VIADD R158, R172, 0xffffff69 ;  /* 0xffffff69ac9e7836 */ /* 0x020fe20000000000 */
[----:B------:R5:W-:Y:S01]  /*6ab0*/  LDGSTS.E [R24+0x10000], desc[UR16][R124.64], !P5 ;  /* 0x100000007c187fae */ /* 0x000be2000e921850 */
[----:B------:R-:W-:-:S03]  /*6ac0*/  IMAD.WIDE R144, R5, 0x4, R144 ;  /* 0x0000000405907825 */ /* 0x000fc600078e0290 */
[----:B------:R-:W3:Y:S01]  /*6ad0*/  LDC R178, c[0x0][0x230] ;  /* 0x00008c00ffb27b82 */ /* 0x000ee20000000800 */
[----:B----4-:R-:W-:Y:S01]  /*6ae0*/  VIADD R9, R176, 0xffffff67 ;  /* 0xffffff67b0097836 */ /* 0x010fe20000000000 */
[----:B------:R-:W-:Y:S01]  /*6af0*/  ISETP.GE.U32.AND P6, PT, R158, 0x7fffff4a, PT ;  /* 0x7fffff4a9e00780c */ /* 0x000fe20003fc6070 */
[----:B------:R4:W-:Y:S01]  /*6b00*/  LDGSTS.E [R24+0x10004], desc[UR16][R126.64], !P3 ;  /* 0x100040007e187fae */ /* 0x0009e2000d921850 */
[----:B------:R-:W-:Y:S02]  /*6b10*/  IMAD.WIDE R146, R5, 0x4, R146 ;  /* 0x0000000405927825 */ /* 0x000fe400078e0292 */
[----:B------:R-:W-:Y:S02]  /*6b20*/  ISETP.GE.U32.AND P4, PT, R9, 0x7fffff48, PT ;  /* 0x7fffff480900780c */ /* 0x000fe40003f86070 */
[----:B------:R-:W5:Y:S01]  /*6b30*/  LDC R174, c[0x0][0x230] ;  /* 0x00008c00ffae7b82 */ /* 0x000f620000000800 */
[----:B-1----:R-:W-:Y:S02]  /*6b40*/  VIADD R158, R159, 0xffffff66 ;  /* 0xffffff669f9e7836 */ /* 0x002fe40000000000 */
[----:B------:R-:W-:-:S03]  /*6b50*/  IMAD.WIDE R148, R6, 0x4, R148 ;  /* 0x0000000406947825 */ /* 0x000fc600078e0294 */
[----:B------:R-:W-:Y:S01]  /*6b60*/  ISETP.GE.U32.AND P0, PT, R158, 0x7fffff47, PT ;  /* 0x7fffff479e00780c */ /* 0x000fe20003f06070 */
[----:B------:R1:W-:Y:S01]  /*6b70*/  LDGSTS.E [R24+0x10008], desc[UR16][R128.64], !P6 ;  /* 0x1000800080187fae */ /* 0x0003e2000f121850 */
[----:B------:R-:W4:Y:S01]  /*6b80*/  LDC R172, c[0x0][0x230] ;  /* 0x00008c00ffac7b82 */ /* 0x000f220000000800 */
[----:B--2---:R-:W-:Y:S02]  /*6b90*/  VIADD R158, R160, 0xffffff64 ;  /* 0xffffff64a09e7836 */ /* 0x004fe40000000000 */
[----:B------:R2:W-:Y:S01]  /*6ba0*/  LDGSTS.E [R24+0x1000c], desc[UR16][R130.64], !P1 ;  /* 0x1000c00082187fae */ /* 0x0005e2000c921850 */
[----:B------:R-:W-:Y:S02]  /*6bb0*/  IMAD.WIDE R152, R6, 0x4, R152 ;  /* 0x0000000406987825 */ /* 0x000fe400078e0298 */
[----:B------:R-:W-:Y:S01]  /*6bc0*/  ISETP.GE.U32.AND P3, PT, R158, 0x7fffff45, PT ;  /* 0x7fffff459e00780c */ /* 0x000fe20003f66070 */
[----:B------:R2:W-:Y:S01]  /*6bd0*/  LDGSTS.E [R23+0x10000], desc[UR16][R132.64], !P4 ;  /* 0x1000000084177fae */ /* 0x0005e2000e121850 */
[----:B------:R-:W1:Y:S01]  /*6be0*/  LDC R176, c[0x0][0x230] ;  /* 0x00008c00ffb07b82 */ /* 0x000e620000000800 */
[----:B---3--:R-:W-:-:S02]  /*6bf0*/  VIADD R9, R178, 0xffffff65 ;  /* 0xffffff65b2097836 */ /* 0x008fc40000000000 */
[----:B------:R3:W-:Y:S01]  /*6c00*/  LDGSTS.E [R23+0x10004], desc[UR16][R134.64], !P0 ;  /* 0x1000400086177fae */ /* 0x0007e2000c121850 */
[----:B------:R-:W-:Y:S01]  /*6c10*/  IMAD.WIDE R156, R6, 0x4, R156 ;  /* 0x00000004069c7825 */ /* 0x000fe200078e029c */
[----:B------:R-:W-:Y:S02]  /*6c20*/  ISETP.GT.AND P0, PT, R187, 0xbf, PT ;  /* 0x000000bfbb00780c */ /* 0x000fe40003f04270 */
[----:B------:R-:W-:Y:S01]  /*6c30*/  ISETP.GE.U32.AND P5, PT, R9, 0x7fffff46, PT ;  /* 0x7fffff460900780c */ /* 0x000fe20003fa6070 */
[----:B------:R-:W2:Y:S01]  /*6c40*/  LDC R159, c[0x0][0x230] ;  /* 0x00008c00ff9f7b82 */ /* 0x000ea20000000800 */
[----:B-----5:R-:W-:Y:S02]  /*6c50*/  VIADD R158, R174, 0xffffff62 ;  /* 0xffffff62ae9e7836 */ /* 0x020fe40000000000 */
[----:B------:R-:W-:-:S03]  /*6c60*/  IMAD.WIDE R32, R6, 0x4, R32 ;  /* 0x0000000406207825 */ /* 0x000fc600078e0220 */
[----:B------:R-:W-:Y:S01]  /*6c70*/  ISETP.GE.U32.AND P1, PT, R158, 0x7fffff43, PT ;  /* 0x7fffff439e00780c */ /* 0x000fe20003f26070 */
[----:B------:R-:W-:Y:S01]  /*6c80*/  IMAD.WIDE R36, R6, 0x4, R36 ;  /* 0x0000000406247825 */ /* 0x000fe200078e0224 */
[----:B------:R-:W5:Y:S03]  /*6c90*/  LDC R160, c[0x0][0x230] ;  /* 0x00008c00ffa07b82 */ /* 0x000f660000000800 */
[----:B----4-:R-:W-:Y:S01]  /*6ca0*/  VIADD R9, R172, 0xffffff63 ;  /* 0xffffff63ac097836 */ /* 0x010fe20000000000 */
[----:B------:R4:W-:Y:S01]  /*6cb0*/  LDGSTS.E [R23+0x10008], desc[UR16][R136.64], !P5 ;  /* 0x1000800088177fae */ /* 0x0009e2000e921850 */
[----:B------:R-:W-:-:S03]  /*6cc0*/  IMAD.WIDE R40, R6, 0x4, R40 ;  /* 0x0000000406287825 */ /* 0x000fc600078e0228 */
[----:B------:R-:W-:Y:S01]  /*6cd0*/  ISETP.GE.U32.AND P6, PT, R9, 0x7fffff44, PT ;  /* 0x7fffff440900780c */ /* 0x000fe20003fc6070 */
[----:B-1----:R-:W-:Y:S01]  /*6ce0*/  VIADD R158, R176, 0xffffff60 ;  /* 0xffffff60b09e7836 */ /* 0x002fe20000000000 */
[----:B------:R1:W-:Y:S01]  /*6cf0*/  LDGSTS.E [R23+0x1000c], desc[UR16][R138.64], !P3 ;  /* 0x1000c0008a177fae */ /* 0x0003e2000d921850 */
[----:B------:R-:W-:Y:S01]  /*6d00*/  IMAD.WIDE R44, R6, 0x4, R44 ;  /* 0x00000004062c7825 */ /* 0x000fe200078e022c */
[----:B------:R-:W3:Y:S02]  /*6d10*/  LDC R172, c[0x0][0x230] ;  /* 0x00008c00ffac7b82 */ /* 0x000ee40000000800 */
[----:B------:R-:W-:Y:S01]  /*6d20*/  ISETP.GE.AND P4, PT, R184, R158, PT ;  /* 0x0000009eb800720c */ /* 0x000fe20003f86270 */
[----:B------:R-:W-:-:S04]  /*6d30*/  IMAD.WIDE R48, R6, 0x4, R48 ;  /* 0x0000000406307825 */ /* 0x000fc800078e0230 */
[----:B--2---:R-:W-:Y:S01]  /*6d40*/  VIADD R9, R159, 0xffffff61 ;  /* 0xffffff619f097836 */ /* 0x004fe20000000000 */
[----:B------:R-:W-:Y:S01]  /*6d50*/  SEL R159, RZ, 0x4, P4 ;  /* 0x00000004ff9f7807 */ /* 0x000fe20002000000 */
[----:B------:R2:W-:Y:S01]  /*6d60*/  LDGSTS.E [R22+0x10000], desc[UR16][R140.64], !P6 ;  /* 0x100000008c167fae */ /* 0x0005e2000f121850 */
[----:B------:R-:W-:Y:S01]  /*6d70*/  ISETP.GE.U32.AND P4, PT, R158, 0x7fffff41, PT ;  /* 0x7fffff419e00780c */ /* 0x000fe20003f86070 */
[C---:B------:R-:W-:Y:S01]  /*6d80*/  IMAD.WIDE R52, R6.reuse, 0x4, R52 ;  /* 0x0000000406347825 */ /* 0x040fe200078e0234 */
[----:B------:R-:W-:Y:S01]  /*6d90*/  ISETP.GE.U32.AND P5, PT, R9, 0x7fffff42, PT ;  /* 0x7fffff420900780c */ /* 0x000fe20003fa6070 */
[----:B------:R2:W-:Y:S01]  /*6da0*/  LDGSTS.E [R22+0x10004], desc[UR16][R142.64], !P1 ;  /* 0x100040008e167fae */ /* 0x0005e2000c921850 */
[----:B------:R-:W4:Y:S01]  /*6db0*/  LDC R178, c[0x0][0x230] ;  /* 0x00008c00ffb27b82 */ /* 0x000f220000000800 */
[----:B------:R-:W-:Y:S01]  /*6dc0*/  IMAD.WIDE R56, R6, 0x4, R56 ;  /* 0x0000000406387825 */ /* 0x000fe200078e0238 */
[----:B------:R-:W-:-:S03]  /*6dd0*/  SEL R159, R159, RZ, P0 ;  /* 0x000000ff9f9f7207 */ /* 0x000fc60000000000 */
[C---:B------:R-:W-:Y:S01]  /*6de0*/  IMAD.WIDE R60, R6.reuse, 0x4, R60 ;  /* 0x00000004063c7825 */ /* 0x040fe200078e023c */
[----:B------:R-:W-:Y:S02]  /*6df0*/  ISETP.NE.U32.AND P0, PT, R159, RZ, PT ;  /* 0x000000ff9f00720c */ /* 0x000fe40003f05070 */
[----:B------:R-:W1:Y:S01]  /*6e00*/  LDC R174, c[0x0][0x230] ;  /* 0x00008c00ffae7b82 */ /* 0x000e620000000800 */
[C---:B------:R-:W-:Y:S02]  /*6e10*/  IMAD.WIDE R64, R6.reuse, 0x4, R64 ;  /* 0x0000000406407825 */ /* 0x040fe400078e0240 */
[----:B------:R2:W-:Y:S02]  /*6e20*/  LDGSTS.E [R22+0x10008], desc[UR16][R144.64], !P5 ;  /* 0x1000800090167fae */ /* 0x0005e4000e921850 */
[C---:B------:R-:W-:Y:S02]  /*6e30*/  IMAD.WIDE R68, R6.reuse, 0x4, R68 ;  /* 0x0000000406447825 */ /* 0x040fe400078e0244 */
[----:B------:R2:W-:Y:S01]  /*6e40*/  LDGSTS.E [R22+0x1000c], desc[UR16][R146.64], !P4 ;  /* 0x1000c00092167fae */ /* 0x0005e2000e121850 */
[----:B------:R-:W2:Y:S01]  /*6e50*/  LDC R176, c[0x0][0x230] ;  /* 0x00008c00ffb07b82 */ /* 0x000ea20000000800 */
[----:B------:R-:W-:-:S02]  /*6e60*/  IMAD.WIDE R72, R6, 0x4, R72 ;  /* 0x0000000406487825 */ /* 0x000fc400078e0248 */
[----:B------:R-:W0:Y:S02]  /*6e70*/  LDGDEPBAR ;  /* 0x00000000000079af */ /* 0x000e240000000000 */
[C---:B------:R-:W-:Y:S02]  /*6e80*/  IMAD.WIDE R76, R6.reuse, 0x4, R76 ;  /* 0x00000004064c7825 */ /* 0x040fe400078e024c */
[----:B------:R2:W-:Y:S01]  /*6e90*/  LDGSTS.E [R21+0x30000], desc[UR16][R148.64], P2 ;  /* 0x3000000094157fae */ /* 0x0005e20009121850 */
[----:B------:R-:W2:Y:S01]  /*6ea0*/  LDC R159, c[0x0][0x230] ;  /* 0x00008c00ff9f7b82 */ /* 0x000ea20000000800 */
[C---:B------:R-:W-:Y:S02]  /*6eb0*/  IMAD.WIDE R80, R6.reuse, 0x4, R80 ;  /* 0x0000000406507825 */ /* 0x040fe400078e0250 */
[----:B------:R2:W-:Y:S02]  /*6ec0*/  LDGSTS.E [R21+0x30400], desc[UR16][R152.64], P2 ;  /* 0x3040000098157fae */ /* 0x0005e40009121850 */
[----:B------:R-:W-:-:S02]  /*6ed0*/  IMAD.WIDE R150, R6, 0x4, R150 ;  /* 0x0000000406967825 */ /* 0x000fc400078e0296 */
[----:B------:R2:W-:Y:S02]  /*6ee0*/  LDGSTS.E [R21+0x30800], desc[UR16][R156.64], P2 ;  /* 0x308000009c157fae */ /* 0x0005e40009121850 */
[C---:B------:R-:W-:Y:S02]  /*6ef0*/  IMAD.WIDE R154, R6.reuse, 0x4, R154 ;  /* 0x00000004069a7825 */ /* 0x040fe400078e029a */
[----:B------:R2:W-:Y:S02]  /*6f00*/  LDGSTS.E [R21+0x30c00], desc[UR16][R32.64], P2 ;  /* 0x30c0000020157fae */ /* 0x0005e40009121850 */
        /* <DEDUP_REMOVED lines=28> */
[----:B---3--:R-:W-:Y:S02]  /*70d0*/  VIADD R158, R172, 0xffffff5e ;  /* 0xffffff5eac9e7836 */ /* 0x008fe40000000000 */
[----:B------:R3:W-:Y:S01]  /*70e0*/  LDGSTS.E [R20+0x30a00], desc[UR16][R30.64], P2 ;  /* 0x30a000001e147fae */ /* 0x0007e20009121850 */
[----:B-----5:R-:W-:Y:S01]  /*70f0*/  VIADD R9, R160, 0xffffff5f ;  /* 0xffffff5fa0097836 */ /* 0x020fe20000000000 */
[----:B------:R-:W5:Y:S01]  /*7100*/  LDC R172, c[0x0][0x230] ;  /* 0x00008c00ffac7b82 */ /* 0x000f620000000800 */
[----:B------:R-:W-:Y:S01]  /*7110*/  ISETP.GE.U32.AND P6, PT, R158, 0x7fffff3f, PT ;  /* 0x7fffff3f9e00780c */ /* 0x000fe20003fc6070 */
[----:B------:R3:W-:Y:S01]  /*7120*/  LDGSTS.E [R20+0x30e00], desc[UR16][R34.64], P2 ;  /* 0x30e0000022147fae */ /* 0x0007e20009121850 */
[----:B----4-:R-:W-:Y:S01]  /*7130*/  VIADD R158, R178, 0xffffff5c ;  /* 0xffffff5cb29e7836 */ /* 0x010fe20000000000 */
[----:B------:R-:W-:Y:S01]  /*7140*/  ISETP.GE.U32.AND P3, PT, R9, 0x7fffff40, PT ;  /* 0x7fffff400900780c */ /* 0x000fe20003f66070 */
[----:B-1----:R-:W-:Y:S01]  /*7150*/  VIADD R9, R174, 0xffffff5d ;  /* 0xffffff5dae097836 */ /* 0x002fe20000000000 */
[----:B------:R1:W-:Y:S01]  /*7160*/  LDGSTS.E [R20+0x31200], desc[UR16][R38.64], P2 ;  /* 0x3120000026147fae */ /* 0x0003e20009121850 */
[----:B------:R-:W-:Y:S01]  /*7170*/  IMAD.WIDE R84, R5, 0x4, R84 ;  /* 0x0000000405547825 */ /* 0x000fe200078e0254 */
[----:B------:R-:W4:Y:S01]  /*7180*/  LDC R160, c[0x0][0x230] ;  /* 0x00008c00ffa07b82 */ /* 0x000f220000000800 */
[----:B------:R-:W-:Y:S01]  /*7190*/  ISETP.GE.U32.AND P5, PT, R158, 0x7fffff3d, PT ;  /* 0x7fffff3d9e00780c */ /* 0x000fe20003fa6070 */
[----:B------:R1:W-:Y:S01]  /*71a0*/  LDGSTS.E [R20+0x31600], desc[UR16][R42.64], P2 ;  /* 0x316000002a147fae */ /* 0x0003e20009121850 */
[----:B------:R-:W-:Y:S01]  /*71b0*/  ISETP.GE.U32.AND P1, PT, R9, 0x7fffff3e, PT ;  /* 0x7fffff3e0900780c */ /* 0x000fe20003f26070 */
[----:B--2---:R-:W-:-:S02]  /*71c0*/  VIADD R9, R176, 0xffffff5b ;  /* 0xffffff5bb0097836 */ /* 0x004fc40000000000 */
[----:B------:R2:W-:Y:S01]  /*71d0*/  LDGSTS.E [R20+0x31a00], desc[UR16][R46.64], P2 ;  /* 0x31a000002e147fae */ /* 0x0005e20009121850 */
[----:B------:R-:W-:Y:S01]  /*71e0*/  IMAD.WIDE R86, R5, 0x4, R86 ;  /* 0x0000000405567825 */ /* 0x000fe200078e0256 */
[----:B------:R-:W3:Y:S01]  /*71f0*/  LDC R158, c[0x0][0x230] ;  /* 0x00008c00ff9e7b82 */ /* 0x000ee20000000800 */
[----:B------:R-:W-:Y:S01]  /*7200*/  ISETP.GE.U32.AND P4, PT, R9, 0x7fffff3c, PT ;  /* 0x7fffff3c0900780c */ /* 0x000fe20003f86070 */
[----:B------:R2:W-:Y:S01]  /*7210*/  LDGSTS.E [R20+0x31e00], desc[UR16][R50.64], P2 ;  /* 0x31e0000032147fae */ /* 0x0005e20009121850 */
[----:B------:R-:W-:-:S03]  /*7220*/  IMAD.WIDE R88, R5, 0x4, R88 ;  /* 0x0000000405587825 */ /* 0x000fc600078e0258 */
[----:B------:R2:W-:Y:S01]  /*7230*/  LDGSTS.E [R20+0x32200], desc[UR16][R54.64], P2 ;  /* 0x3220000036147fae */ /* 0x0005e20009121850 */
[----:B------:R-:W-:Y:S01]  /*7240*/  VIADD R9, R180, 0xffffff5a ;  /* 0xffffff5ab4097836 */ /* 0x000fe20000000000 */
[----:B------:R-:W1:Y:S01]  /*7250*/  LDC R174, c[0x0][0x230] ;  /* 0x00008c00ffae7b82 */ /* 0x000e620000000800 */
[C---:B------:R-:W-:Y:S01]  /*7260*/  IMAD.WIDE R90, R5.reuse, 0x4, R90 ;  /* 0x00000004055a7825 */ /* 0x040fe200078e025a */
[----:B------:R2:W-:Y:S03]  /*7270*/  LDGSTS.E [R20+0x32600], desc[UR16][R58.64], P2 ;  /* 0x326000003a147fae */ /* 0x0005e60009121850 */
[C---:B------:R-:W-:Y:S01]  /*7280*/  IMAD.WIDE R92, R5.reuse, 0x4, R92 ;  /* 0x00000004055c7825 */ /* 0x040fe200078e025c */
[----:B------:R2:W-:Y:S02]  /*7290*/  LDGSTS.E [R20+0x32a00], desc[UR16][R62.64], P2 ;  /* 0x32a000003e147fae */ /* 0x0005e40009121850 */
[----:B------:R-:W2:Y:S01]  /*72a0*/  LDC R176, c[0x0][0x230] ;  /* 0x00008c00ffb07b82 */ /* 0x000ea20000000800 */
[----:B----4-:R-:W-:Y:S01]  /*72b0*/  VIADD R160, R160, 0xffffff57 ;  /* 0xffffff57a0a07836 */ /* 0x010fe20000000000 */
[----:B------:R4:W-:Y:S01]  /*72c0*/  LDGSTS.E [R20+0x32e00], desc[UR16][R66.64], P2 ;  /* 0x32e0000042147fae */ /* 0x0009e20009121850 */
[----:B------:R-:W-:-:S03]  /*72d0*/  IMAD.WIDE R94, R5, 0x4, R94 ;  /* 0x00000004055e7825 */ /* 0x000fc600078e025e */
[----:B------:R4:W-:Y:S01]  /*72e0*/  LDGSTS.E [R20+0x33200], desc[UR16][R70.64], P2 ;  /* 0x3320000046147fae */ /* 0x0009e20009121850 */
[----:B------:R-:W-:Y:S01]  /*72f0*/  VIADD R159, R159, 0xffffff58 ;  /* 0xffffff589f9f7836 */ /* 0x000fe20000000000 */
[----:B------:R-:W4:Y:S01]  /*7300*/  LDC R178, c[0x0][0x230] ;  /* 0x00008c00ffb27b82 */ /* 0x000f220000000800 */
[----:B---3--:R-:W-:Y:S01]  /*7310*/  VIADD R158, R158, 0xffffff59 ;  /* 0xffffff599e9e7836 */ /* 0x008fe20000000000 */
[----:B------:R3:W-:Y:S01]  /*7320*/  LDGSTS.E [R20+0x33600], desc[UR16][R74.64], P2 ;  /* 0x336000004a147fae */ /* 0x0007e20009121850 */
[----:B-----5:R-:W-:Y:S02]  /*7330*/  VIADD R172, R172, 0xffffff55 ;  /* 0xffffff55acac7836 */ /* 0x020fe40000000000 */
[----:B------:R-:W-:Y:S01]  /*7340*/  IMAD.WIDE R96, R5, 0x4, R96 ;  /* 0x0000000405607825 */ /* 0x000fe200078e0260 */
[----:B------:R5:W-:Y:S02]  /*7350*/  LDGSTS.E [R20+0x33a00], desc[UR16][R78.64], P2 ;  /* 0x33a000004e147fae */ /* 0x000be40009121850 */
[----:B------:R-:W3:Y:S01]  /*7360*/  LDC R180, c[0x0][0x230] ;  /* 0x00008c00ffb47b82 */ /* 0x000ee20000000800 */
[----:B-1----:R-:W-:Y:S01]  /*7370*/  VIADD R174, R174, 0xffffff56 ;  /* 0xffffff56aeae7836 */ /* 0x002fe20000000000 */
[----:B------:R1:W-:Y:S01]  /*7380*/  LDGSTS.E [R20+0x33e00], desc[UR16][R82.64], P2 ;  /* 0x33e0000052147fae */ /* 0x0003e20009121850 */
[----:B------:R-:W-:Y:S01]  /*7390*/  ISETP.GE.U32.AND P2, PT, R9, 0x7fffff3b, PT ;  /* 0x7fffff3b0900780c */ /* 0x000fe20003f46070 */
[----:B------:R-:W-:-:S02]  /*73a0*/  IMAD.WIDE R98, R5, 0x4, R98 ;  /* 0x0000000405627825 */ /* 0x000fc400078e0262 */
[----:B------:R-:W0:Y:S02]  /*73b0*/  LDGDEPBAR ;  /* 0x00000000000079af */ /* 0x000e240000000000 */
[----:B------:R-:W2:Y:S01]  /*73c0*/  LDC R9, c[0x0][0x230] ;  /* 0x00008c00ff097b82 */ /* 0x000ea20000000800 */
[----:B------:R-:W-:-:S07]  /*73d0*/  IMAD.WIDE R100, R5, 0x4, R100 ;  /* 0x0000000405647825 */ /* 0x000fce00078e0264 */
[----:B------:R-:W-:Y:S01]  /*73e0*/  BAR.SYNC.DEFER_BLOCKING 0x0 ;  /* 0x0000000000007b1d */ /* 0x000fe20000010000 */
[----:B------:R-:W-:-:S04]  /*73f0*/  IMAD.WIDE R102, R5, 0x4, R102 ;  /* 0x0000000405667825 */ /* 0x000fc800078e0266 */
[----:B------:R-:W-:-:S04]  /*7400*/  IMAD.WIDE R104, R5, 0x4, R104 ;  /* 0x0000000405687825 */ /* 0x000fc800078e0268 */
[----:B------:R-:W-:-:S04]  /*7410*/  IMAD.WIDE R106, R5, 0x4, R106 ;  /* 0x00000004056a7825 */ /* 0x000fc800078e026a */
[----:B------:R-:W-:-:S04]  /*7420*/  IMAD.WIDE R108, R5, 0x4, R108 ;  /* 0x00000004056c7825 */ /* 0x000fc800078e026c */
[----:B------:R-:W-:-:S04]  /*7430*/  IMAD.WIDE R110, R5, 0x4, R110 ;  /* 0x00000004056e7825 */ /* 0x000fc800078e026e */
[----:B--2---:R-:W-:Y:S01]  /*7440*/  VIADD R9, R9, 0xffffff50 ;  /* 0xffffff5009097836 */ /* 0x004fe20000000000 */
        /* <DEDUP_REMOVED lines=8> */
[----:B------:R-:W5:Y:S01]  /*74d0*/  LDC R176, c[0x0][0x230] ;  /* 0x00008c00ffb07b82 */ /* 0x000f620000000800 */
[----:B---3--:R-:W-:Y:S01]  /*74e0*/  VIADD R159, R180, 0xffffff52 ;  /* 0xffffff52b49f7836 */ /* 0x008fe20000000000 */
[----:B------:R3:W-:Y:S01]  /*74f0*/  LDGSTS.E [R28+0x14008], desc[UR16][R88.64], !P1 ;  /* 0x14008000581c7fae */ /* 0x0007e2000c921850 */
[----:B------:R-:W-:Y:S01]  /*7500*/  ISETP.GE.U32.AND P1, PT, R160, 0x7fffff38, PT ;  /* 0x7fffff38a000780c */ /* 0x000fe20003f26070 */
[----:B------:R-:W-:-:S02]  /*7510*/  IMAD.WIDE R112, R5, 0x4, R112 ;  /* 0x0000000405707825 */ /* 0x000fc400078e0270 */
[----:B------:R3:W-:Y:S01]  /*7520*/  LDGSTS.E [R28+0x1400c], desc[UR16][R90.64], !P5 ;  /* 0x1400c0005a1c7fae */ /* 0x0007e2000e921850 */
[----:B------:R-:W-:Y:S01]  /*7530*/  ISETP.GE.U32.AND P5, PT, R174, 0x7fffff37, PT ;  /* 0x7fffff37ae00780c */ /* 0x000fe20003fa6070 */
[----:B------:R-:W1:Y:S01]  /*7540*/  LDC R160, c[0x0][0x230] ;  /* 0x00008c00ffa07b82 */ /* 0x000e620000000800 */
[C---:B------:R-:W-:Y:S01]  /*7550*/  IMAD.WIDE R114, R5.reuse, 0x4, R114 ;  /* 0x0000000405727825 */ /* 0x040fe200078e0272 */
[----:B------:R3:W-:Y:S01]  /*7560*/  LDGSTS.E [R26+0x14000], desc[UR16][R92.64], !P4 ;  /* 0x140000005c1a7fae */ /* 0x0007e2000e121850 */
[----:B------:R-:W-:Y:S02]  /*7570*/  ISETP.GE.U32.AND P4, PT, R172, 0x7fffff36, PT ;  /* 0x7fffff36ac00780c */ /* 0x000fe40003f86070 */
[C---:B------:R-:W-:Y:S01]  /*7580*/  IMAD.WIDE R116, R5.reuse, 0x4, R116 ;  /* 0x0000000405747825 */ /* 0x040fe200078e0274 */
[----:B------:R3:W-:Y:S01]  /*7590*/  LDGSTS.E [R26+0x14004], desc[UR16][R94.64], !P2 ;  /* 0x140040005e1a7fae */ /* 0x0007e2000d121850 */
[----:B------:R-:W-:Y:S01]  /*75a0*/  ISETP.GE.U32.AND P2, PT, R158, 0x7fffff35, PT ;  /* 0x7fffff359e00780c */ /* 0x000fe20003f46070 */
[----:B------:R-:W2:Y:S01]  /*75b0*/  LDC R174, c[0x0][0x230] ;  /* 0x00008c00ffae7b82 */ /* 0x000ea20000000800 */
[----:B----4-:R-:W-:Y:S01]  /*75c0*/  VIADD R158, R178, 0xffffff53 ;  /* 0xffffff53b29e7836 */ /* 0x010fe20000000000 */
[----:B------:R4:W-:Y:S01]  /*75d0*/  LDGSTS.E [R26+0x14008], desc[UR16][R96.64], !P3 ;  /* 0x14008000601a7fae */ /* 0x0009e2000d921850 */
[----:B------:R-:W-:-:S03]  /*75e0*/  IMAD.WIDE R118, R5, 0x4, R118 ;  /* 0x0000000405767825 */ /* 0x000fc600078e0276 */
[----:B------:R-:W-:Y:S01]  /*75f0*/  ISETP.GE.U32.AND P3, PT, R158, 0x7fffff34, PT ;  /* 0x7fffff349e00780c */ /* 0x000fe20003f66070 */
[----:B------:R4:W-:Y:S01]  /*7600*/  LDGSTS.E [R26+0x1400c], desc[UR16][R98.64], !P6 ;  /* 0x1400c000621a7fae */ /* 0x0009e2000f121850 */
[----:B------:R-:W3:Y:S01]  /*7610*/  LDC R172, c[0x0][0x230] ;  /* 0x00008c00ffac7b82 */ /* 0x000ee20000000800 */
[----:B------:R-:W-:Y:S01]  /*7620*/  ISETP.GE.U32.AND P6, PT, R159, 0x7fffff33, PT ;  /* 0x7fffff339f00780c */ /* 0x000fe20003fc6070 */
[C---:B------:R-:W-:Y:S01]  /*7630*/  IMAD.WIDE R120, R5.reuse, 0x4, R120 ;  /* 0x0000000405787825 */ /* 0x040fe200078e0278 */
[----:B------:R4:W-:Y:S03]  /*7640*/  LDGSTS.E [R29+0x14000], desc[UR16][R100.64], !P1 ;  /* 0x14000000641d7fae */ /* 0x0009e6000c921850 */
[----:B------:R-:W-:Y:S01]  /*7650*/  IMAD.WIDE R122, R5, 0x4, R122 ;  /* 0x00000004057a7825 */ /* 0x000fe200078e027a */
[----:B------:R4:W-:Y:S01]  /*7660*/  LDGSTS.E [R29+0x14004], desc[UR16][R102.64], !P5 ;  /* 0x14004000661d7fae */ /* 0x0009e2000e921850 */
[----:B------:R-:W4:Y:S01]  /*7670*/  LDC R178, c[0x0][0x230] ;  /* 0x00008c00ffb27b82 */ /* 0x000f220000000800 */
[----:B------:R-:W-:Y:S01]  /*7680*/  ISETP.GE.U32.AND P5, PT, R9, 0x7fffff31, PT ;  /* 0x7fffff310900780c */ /* 0x000fe20003fa6070 */
[----:B-1----:R-:W-:Y:S01]  /*7690*/  VIADD R158, R160, 0xffffff51 ;  /* 0xffffff51a09e7836 */ /* 0x002fe20000000000 */
        /* <DEDUP_REMOVED lines=13> */
[----:B------:R-:W-:Y:S01]  /*7770*/  ISETP.GE.U32.AND P4, PT, R158, 0x7fffff30, PT ;  /* 0x7fffff309e00780c */ /* 0x000fe20003f86070 */
[----:B------:R3:W-:Y:S01]  /*7780*/  LDGSTS.E [R27+0x14008], desc[UR16][R112.64], !P1 ;  /* 0x14008000701b7fae */ /* 0x0007e2000c921850 */
[----:B------:R-:W3:Y:S01]  /*7790*/  LDC R180, c[0x0][0x230] ;  /* 0x00008c00ffb47b82 */ /* 0x000ee20000000800 */
[----:B-----5:R-:W-:-:S02]  /*77a0*/  VIADD R158, R176, 0xffffff4d ;  /* 0xffffff4db09e7836 */ /* 0x020fc40000000000 */
[----:B------:R-:W-:Y:S01]  /*77b0*/  LDGSTS.E [R27+0x1400c], desc[UR16][R114.64], !P5 ;  /* 0x1400c000721b7fae */ /* 0x000fe2000e921850 */
[C---:B------:R-:W-:Y:S02]  /*77c0*/  IMAD.WIDE R130, R5.reuse, 0x4, R130 ;  /* 0x0000000405827825 */ /* 0x040fe400078e0282 */
[----:B------:R-:W-:Y:S02]  /*77d0*/  ISETP.GE.U32.AND P3, PT, R158, 0x7fffff2e, PT ;  /* 0x7fffff2e9e00780c */ /* 0x000fe40003f66070 */
[----:B------:R-:W5:Y:S01]  /*77e0*/  LDC R174, c[0x0][0x230] ;  /* 0x00008c00ffae7b82 */ /* 0x000f620000000800 */
[----:B-1----:R-:W-:Y:S02]  /*77f0*/  VIADD R159, R160, 0xffffff4b ;  /* 0xffffff4ba09f7836 */ /* 0x002fe40000000000 */
[----:B----4-:R-:W-:Y:S01]  /*7800*/  VIADD R158, R178, 0xffffff4c ;  /* 0xffffff4cb29e7836 */ /* 0x010fe20000000000 */
[----:B------:R-:W-:Y:S01]  /*7810*/  LDGSTS.E [R25+0x14000], desc[UR16][R116.64], !P4 ;  /* 0x1400000074197fae */ /* 0x000fe2000e121850 */
[----:B------:R-:W-:Y:S01]  /*7820*/  IMAD.WIDE R132, R5, 0x4, R132 ;  /* 0x0000000405847825 */ /* 0x000fe200078e0284 */
[----:B------:R-:W-:-:S02]  /*7830*/  ISETP.GE.U32.AND P1, PT, R159, 0x7fffff2c, PT ;  /* 0x7fffff2c9f00780c */ /* 0x000fc40003f26070 */
[----:B------:R-:W1:Y:S01]  /*7840*/  LDC R172, c[0x0][0x230] ;  /* 0x00008c00ffac7b82 */ /* 0x000e620000000800 */
[----:B--2---:R-:W-:Y:S01]  /*7850*/  VIADD R9, R9, 0xffffff49 ;  /* 0xffffff4909097836 */ /* 0x004fe20000000000 */
[----:B------:R-:W-:Y:S01]  /*7860*/  ISETP.GE.U32.AND P6, PT, R158, 0x7fffff2d, PT ;  /* 0x7fffff2d9e00780c */ /* 0x000fe20003fc6070 */
[----:B------:R-:W-:Y:S01]  /*7870*/  LDGSTS.E [R25+0x14004], desc[UR16][R118.64], !P2 ;  /* 0x1400400076197fae */ /* 0x000fe2000d121850 */
[----:B------:R-:W-:Y:S02]  /*7880*/  IMAD.WIDE R134, R5, 0x4, R134 ;  /* 0x0000000405867825 */ /* 0x000fe400078e0286 */
[----:B------:R-:W-:Y:S01]  /*7890*/  ISETP.GE.U32.AND P4, PT, R9, 0x7fffff2a, PT ;  /* 0x7fffff2a0900780c */ /* 0x000fe20003f86070 */
[----:B------:R-:W-:Y:S01]  /*78a0*/  LDGSTS.E [R25+0x14008], desc[UR16][R120.64], !P3 ;  /* 0x1400800078197fae */ /* 0x000fe2000d921850 */
[----:B------:R-:W2:Y:S01]  /*78b0*/  LDC R160, c[0x0][0x230] ;  /* 0x00008c00ffa07b82 */ /* 0x000ea20000000800 */
[----:B---3--:R-:W-:Y:S02]  /*78c0*/  VIADD R158, R180, 0xffffff4a ;  /* 0xffffff4ab49e7836 */ /* 0x008fe40000000000 */
[----:B------:R-:W-:-:S03]  /*78d0*/  IMAD.WIDE R136, R5, 0x4, R136 ;  /* 0x0000000405887825 */ /* 0x000fc600078e0288 */
[----:B------:R-:W-:Y:S01]  /*78e0*/  ISETP.GE.U32.AND P5, PT, R158, 0x7fffff2b, PT ;  /* 0x7fffff2b9e00780c */ /* 0x000fe20003fa6070 */
[----:B------:R-:W-:Y:S01]  /*78f0*/  LDGSTS.E [R25+0x1400c], desc[UR16][R122.64], !P6 ;  /* 0x1400c0007a197fae */ /* 0x000fe2000f121850 */
[----:B------:R-:W3:Y:S01]  /*7900*/  LDC R176, c[0x0][0x230] ;  /* 0x00008c00ffb07b82 */ /* 0x000ee20000000800 */
[----:B-----5:R-:W-:Y:S02]  /*7910*/  VIADD R159, R174, 0xffffff47 ;  /* 0xffffff47ae9f7836 */ /* 0x020fe40000000000 */
[----:B------:R-:W-:Y:S01]  /*7920*/  LDGSTS.E [R24+0x14000], desc[UR16][R124.64], !P1 ;  /* 0x140000007c187fae */ /* 0x000fe2000c921850 */
[----:B------:R-:W-:Y:S02]  /*7930*/  IMAD.WIDE R138, R5, 0x4, R138 ;  /* 0x00000004058a7825 */ /* 0x000fe400078e028a */
[----:B------:R-:W-:Y:S02]  /*7940*/  ISETP.GE.U32.AND P3, PT, R159, 0x7fffff28, PT ;  /* 0x7fffff289f00780c */ /* 0x000fe40003f66070 */
[----:B------:R-:W4:Y:S01]  /*7950*/  LDC R178, c[0x0][0x230] ;  /* 0x00008c00ffb27b82 */ /* 0x000f220000000800 */
[----:B-1----:R-:W-:-:S02]  /*7960*/  VIADD R158, R172, 0xffffff48 ;  /* 0xffffff48ac9e7836 */ /* 0x002fc40000000000 */
[----:B------:R-:W-:Y:S01]  /*7970*/  LDGSTS.E [R24+0x14004], desc[UR16][R126.64], !P5 ;  /* 0x140040007e187fae */ /* 0x000fe2000e921850 */
[C---:B------:R-:W-:Y:S02]  /*7980*/  IMAD.WIDE R140, R5.reuse, 0x4, R140 ;  /* 0x00000004058c7825 */ /* 0x040fe400078e028c */
[----:B------:R-:W-:Y:S01]  /*7990*/  ISETP.GE.U32.AND P2, PT, R158, 0x7fffff29, PT ;  /* 0x7fffff299e00780c */ /* 0x000fe20003f46070 */
[----:B------:R-:W-:Y:S01]  /*79a0*/  LDGSTS.E [R24+0x14008], desc[UR16][R128.64], !P4 ;  /* 0x1400800080187fae */ /* 0x000fe2000e121850 */
[----:B------:R-:W1:Y:S01]  /*79b0*/  LDC R9, c[0x0][0x230] ;  /* 0x00008c00ff097b82 */ /* 0x000e620000000800 */
[----:B--2---:R-:W-:Y:S02]  /*79c0*/  VIADD R158, R160, 0xffffff46 ;  /* 0xffffff46a09e7836 */ /* 0x004fe40000000000 */
[----:B------:R-:W-:-:S03]  /*79d0*/  IMAD.WIDE R142, R5, 0x4, R142 ;  /* 0x00000004058e7825 */ /* 0x000fc600078e028e */
[----:B------:R-:W-:Y:S01]  /*79e0*/  ISETP.GE.U32.AND P6, PT, R158, 0x7fffff27, PT ;  /* 0x7fffff279e00780c */ /* 0x000fe20003fc6070 */
[C---:B------:R-:W-:Y:S01]  /*79f0*/  IMAD.WIDE R144, R5.reuse, 0x4, R144 ;  /* 0x0000000405907825 */ /* 0x040fe200078e0290 */
[----:B------:R-:W2:Y:S03]  /*7a00*/  LDC R159, c[0x0][0x230] ;  /* 0x00008c00ff9f7b82 */ /* 0x000ea60000000800 */
[----:B---3--:R-:W-:Y:S01]  /*7a10*/  VIADD R158, R176, 0xffffff45 ;  /* 0xffffff45b09e7836 */ /* 0x008fe20000000000 */
[----:B------:R-:W-:Y:S01]  /*7a20*/  LDGSTS.E [R24+0x1400c], desc[UR16][R130.64], !P2 ;  /* 0x1400c00082187fae */ /* 0x000fe2000d121850 */
[----:B------:R-:W-:-:S03]  /*7a30*/  IMAD.WIDE R146, R5, 0x4, R146 ;  /* 0x0000000405927825 */ /* 0x000fc600078e0292 */
[----:B------:R-:W3:Y:S01]  /*7a40*/  LDC R180, c[0x0][0x230] ;  /* 0x00008c00ffb47b82 */ /* 0x000ee20000000800 */
[----:B------:R-:W-:Y:S01]  /*7a50*/  ISETP.GE.U32.AND P1, PT, R158, 0x7fffff26, PT ;  /* 0x7fffff269e00780c */ /* 0x000fe20003f26070 */
[----:B----4-:R-:W-:Y:S01]  /*7a60*/  VIADD R158, R178, 0xffffff44 ;  /* 0xffffff44b29e7836 */ /* 0x010fe20000000000 */
[----:B------:R-:W-:Y:S01]  /*7a70*/  LDGSTS.E [R23+0x14000], desc[UR16][R132.64], !P3 ;  /* 0x1400000084177fae */ /* 0x000fe2000d921850 */
[----:B------:R-:W-:-:S03]  /*7a80*/  IMAD.WIDE R148, R6, 0x4, R148 ;  /* 0x0000000406947825 */ /* 0x000fc600078e0294 */
[----:B------:R-:W-:Y:S01]  /*7a90*/  ISETP.GE.U32.AND P5, PT, R158, 0x7fffff25, PT ;  /* 0x7fffff259e00780c */ /* 0x000fe20003fa6070 */
[----:B------:R-:W4:Y:S01]  /*7aa0*/  LDC R160, c[0x0][0x230] ;  /* 0x00008c00ffa07b82 */ /* 0x000f220000000800 */
[----:B-1----:R-:W-:Y:S01]  /*7ab0*/  VIADD R9, R9, 0xffffff42 ;  /* 0xffffff4209097836 */ /* 0x002fe20000000000 */
[----:B------:R-:W-:Y:S01]  /*7ac0*/  LDGSTS.E [R23+0x14004], desc[UR16][R134.64], !P6 ;  /* 0x1400400086177fae */ /* 0x000fe2000f121850 */
[----:B------:R-:W-:-:S03]  /*7ad0*/  IMAD.WIDE R152, R6, 0x4, R152 ;  /* 0x0000000406987825 */ /* 0x000fc600078e0298 */
[----:B------:R-:W-:Y:S01]  /*7ae0*/  ISETP.GE.U32.AND P2, PT, R9, 0x7fffff23, PT ;  /* 0x7fffff230900780c */ /* 0x000fe20003f46070 */
[----:B------:R-:W-:Y:S01]  /*7af0*/  LDGSTS.E [R23+0x14008], desc[UR16][R136.64], !P1 ;  /* 0x1400800088177fae */ /* 0x000fe2000c921850 */
[----:B--2---:R-:W-:Y:S01]  /*7b00*/  VIADD R9, R159, 0xffffff41 ;  /* 0xffffff419f097836 */ /* 0x004fe20000000000 */
[----:B------:R-:W1:Y:S01]  /*7b10*/  LDC R172, c[0x0][0x230] ;  /* 0x00008c00ffac7b82 */ /* 0x000e620000000800 */
[C---:B------:R-:W-:Y:S02]  /*7b20*/  IMAD.WIDE R156, R6.reuse, 0x4, R156 ;  /* 0x00000004069c7825 */ /* 0x040fe400078e029c */
[----:B------:R-:W-:Y:S01]  /*7b30*/  LDGSTS.E [R23+0x1400c], desc[UR16][R138.64], !P5 ;  /* 0x1400c0008a177fae */ /* 0x000fe2000e921850 */
[----:B------:R-:W-:Y:S01]  /*7b40*/  ISETP.GE.U32.AND P3, PT, R9, 0x7fffff22, PT ;  /* 0x7fffff220900780c */ /* 0x000fe20003f66070 */
[----:B------:R-:W-:-:S03]  /*7b50*/  IMAD.WIDE R32, R6, 0x4, R32 ;  /* 0x0000000406207825 */ /* 0x000fc600078e0220 */
[----:B------:R-:W2:Y:S01]  /*7b60*/  LDC R174, c[0x0][0x230] ;  /* 0x00008c00ffae7b82 */ /* 0x000ea20000000800 */
[----:B---3--:R-:W-:Y:S02]  /*7b70*/  VIADD R158, R180, 0xffffff43 ;  /* 0xffffff43b49e7836 */ /* 0x008fe40000000000 */
[----:B------:R-:W-:-:S03]  /*7b80*/  IMAD.WIDE R36, R6, 0x4, R36 ;  /* 0x0000000406247825 */ /* 0x000fc600078e0224 */
[----:B------:R-:W-:Y:S01]  /*7b90*/  ISETP.GE.U32.AND P4, PT, R158, 0x7fffff24, PT ;  /* 0x7fffff249e00780c */ /* 0x000fe20003f86070 */
[----:B----4-:R-:W-:Y:S01]  /*7ba0*/  VIADD R9, R160, 0xffffff40 ;  /* 0xffffff40a0097836 */ /* 0x010fe20000000000 */
[----:B------:R-:W3:Y:S01]  /*7bb0*/  LDC R176, c[0x0][0x230] ;  /* 0x00008c00ffb07b82 */ /* 0x000ee20000000800 */
[----:B------:R-:W-:-:S03]  /*7bc0*/  IMAD.WIDE R40, R6, 0x4, R40 ;  /* 0x0000000406287825 */ /* 0x000fc600078e0228 */
[----:B------:R-:W-:Y:S01]  /*7bd0*/  ISETP.GE.U32.AND P5, PT, R9, 0x7fffff21, PT ;  /* 0x7fffff210900780c */ /* 0x000fe20003fa6070 */
[----:B------:R-:W-:-:S03]  /*7be0*/  IMAD.WIDE R44, R6, 0x4, R44 ;  /* 0x00000004062c7825 */ /* 0x000fc600078e022c */
[----:B------:R-:W4:Y:S01]  /*7bf0*/  LDC R178, c[0x0][0x230] ;  /* 0x00008c00ffb27b82 */ /* 0x000f220000000800 */
[C---:B------:R-:W-:Y:S02]  /*7c00*/  IMAD.WIDE R48, R6.reuse, 0x4, R48 ;  /* 0x0000000406307825 */ /* 0x040fe400078e0230 */
[----:B------:R-:W-:Y:S02]  /*7c10*/  LDGSTS.E [R22+0x14000], desc[UR16][R140.64], !P4 ;  /* 0x140000008c167fae */ /* 0x000fe4000e121850 */
[C---:B------:R-:W-:Y:S02]  /*7c20*/  IMAD.WIDE R52, R6.reuse, 0x4, R52 ;  /* 0x0000000406347825 */ /* 0x040fe400078e0234 */
[----:B------:R-:W-:Y:S01]  /*7c30*/  LDGSTS.E [R22+0x14004], desc[UR16][R142.64], !P2 ;  /* 0x140040008e167fae */ /* 0x000fe2000d121850 */
[----:B------:R-:W5:Y:S01]  /*7c40*/  LDC R180, c[0x0][0x230] ;  /* 0x00008c00ffb47b82 */ /* 0x000f620000000800 */
[C---:B------:R-:W-:Y:S02]  /*7c50*/  IMAD.WIDE R56, R6.reuse, 0x4, R56 ;  /* 0x0000000406387825 */ /* 0x040fe400078e0238 */
[----:B------:R-:W-:Y:S02]  /*7c60*/  LDGSTS.E [R22+0x14008], desc[UR16][R144.64], !P3 ;  /* 0x1400800090167fae */ /* 0x000fe4000d921850 */
[----:B------:R-:W-:-:S02]  /*7c70*/  IMAD.WIDE R60, R6, 0x4, R60 ;  /* 0x00000004063c7825 */ /* 0x000fc400078e023c */
[----:B------:R-:W-:Y:S01]  /*7c80*/  LDGSTS.E [R22+0x1400c], desc[UR16][R146.64], !P5 ;  /* 0x1400c00092167fae */ /* 0x000fe2000e921850 */
[----:B------:R-:W4:Y:S01]  /*7c90*/  LDC R160, c[0x0][0x230] ;  /* 0x00008c00ffa07b82 */ /* 0x000f220000000800 */
[C---:B------:R-:W-:Y:S02]  /*7ca0*/  IMAD.WIDE R64, R6.reuse, 0x4, R64 ;  /* 0x0000000406407825 */ /* 0x040fe400078e0240 */
[----:B------:R-:W0:Y:S02]  /*7cb0*/  LDGDEPBAR ;  /* 0x00000000000079af */ /* 0x000e240000000000 */
[C---:B------:R-:W-:Y:S02]  /*7cc0*/  IMAD.WIDE R68, R6.reuse, 0x4, R68 ;  /* 0x0000000406447825 */ /* 0x040fe400078e0244 */
[----:B------:R-:W-:Y:S02]  /*7cd0*/  LDGSTS.E [R21+0x34000], desc[UR16][R148.64], P0 ;  /* 0x3400000094157fae */ /* 0x000fe40008121850 */
[----:B------:R-:W-:-:S02]  /*7ce0*/  IMAD.WIDE R72, R6, 0x4, R72 ;  /* 0x0000000406487825 */ /* 0x000fc400078e0248 */
[----:B------:R-:W-:Y:S02]  /*7cf0*/  LDGSTS.E [R21+0x34400], desc[UR16][R152.64], P0 ;  /* 0x3440000098157fae */ /* 0x000fe40008121850 */
[C---:B------:R-:W-:Y:S02]  /*7d00*/  IMAD.WIDE R76, R6.reuse, 0x4, R76 ;  /* 0x00000004064c7825 */ /* 0x040fe400078e024c */
[----:B------:R-:W-:Y:S02]  /*7d10*/  LDGSTS.E [R21+0x34800], desc[UR16][R156.64], P0 ;  /* 0x348000009c157fae */ /* 0x000fe40008121850 */
        /* <DEDUP_REMOVED lines=22> */
[----:B------:R-:W-:Y:S02]  /*7e80*/  IMAD.WIDE R62, R6, 0x4, R62 ;  /* 0x00000004063e7825 */ /* 0x000fe400078e023e */
[----:B------:R-:W-:Y:S02]  /*7e90*/  LDGSTS.E [R21+0x37800], desc[UR16][R76.64], P0 ;  /* 0x378000004c157fae */ /* 0x000fe40008121850 */
[----:B-1----:R-:W-:Y:S02]  /*7ea0*/  VIADD R158, R172, 0xffffff3f ;  /* 0xffffff3fac9e7836 */ /* 0x002fe40000000000 */
[----:B------:R-:W-:Y:S01]  /*7eb0*/  LDGSTS.E [R21+0x37c00], desc[UR16][R80.64], P0 ;  /* 0x37c0000050157fae */ /* 0x000fe20008121850 */
[----:B------:R-:W-:Y:S01]  /*7ec0*/  IMAD.WIDE R66, R6, 0x4, R66 ;  /* 0x0000000406427825 */ /* 0x000fe200078e0242 */
[----:B------:R-:W1:Y:S01]  /*7ed0*/  LDC R172, c[0x0][0x230] ;  /* 0x00008c00ffac7b82 */ /* 0x000e620000000800 */
[----:B------:R-:W-:Y:S01]  /*7ee0*/  ISETP.GE.U32.AND P6, PT, R158, 0x7fffff20, PT ;  /* 0x7fffff209e00780c */ /* 0x000fe20003fc6070 */
[----:B------:R-:W-:Y:S01]  /*7ef0*/  LDGSTS.E [R20+0x34200], desc[UR16][R150.64], P0 ;  /* 0x3420000096147fae */ /* 0x000fe20008121850 */
[----:B------:R-:W-:-:S03]  /*7f00*/  IMAD.WIDE R70, R6, 0x4, R70 ;  /* 0x0000000406467825 */ /* 0x000fc600078e0246 */
[----:B------:R-:W-:Y:S01]  /*7f10*/  LDGSTS.E [R20+0x34600], desc[UR16][R154.64], P0 ;  /* 0x346000009a147fae */ /* 0x000fe20008121850 */
[----:B------:R-:W-:-:S03]  /*7f20*/  IMAD.WIDE R74, R6, 0x4, R74 ;  /* 0x00000004064a7825 */ /* 0x000fc600078e024a */
[----:B------:R-:W-:Y:S01]  /*7f30*/  LDGSTS.E [R20+0x34a00], desc[UR16][R30.64], P0 ;  /* 0x34a000001e147fae */ /* 0x000fe20008121850 */
[----:B------:R-:W-:-:S03]  /*7f40*/  IMAD.WIDE R78, R6, 0x4, R78 ;  /* 0x00000004064e7825 */ /* 0x000fc600078e024e */
[----:B------:R-:W-:Y:S01]  /*7f50*/  LDGSTS.E [R20+0x34e00], desc[UR16][R34.64], P0 ;  /* 0x34e0000022147fae */ /* 0x000fe20008121850 */
[----:B------:R-:W-:-:S03]  /*7f60*/  IMAD.WIDE R82, R6, 0x4, R82 ;  /* 0x0000000406527825 */ /* 0x000fc600078e0252 */
[----:B------:R-:W-:Y:S01]  /*7f70*/  LDGSTS.E [R20+0x35200], desc[UR16][R38.64], P0 ;  /* 0x3520000026147fae */ /* 0x000fe20008121850 */
[----:B--2---:R-:W-:Y:S02]  /*7f80*/  VIADD R158, R174, 0xffffff3e ;  /* 0xffffff3eae9e7836 */ /* 0x004fe40000000000 */
[----:B-----5:R-:W-:Y:S01]  /*7f90*/  VIADD R159, R180, 0xffffff3b ;  /* 0xffffff3bb49f7836 */ /* 0x020fe20000000000 */
[----:B------:R-:W-:Y:S01]  /*7fa0*/  LDGSTS.E [R20+0x35600], desc[UR16][R42.64], P0 ;  /* 0x356000002a147fae */ /* 0x000fe20008121850 */
[----:B------:R-:W2:Y:S01]  /*7fb0*/  LDC R174, c[0x0][0x230] ;  /* 0x00008c00ffae7b82 */ /* 0x000ea20000000800 */
[----:B------:R-:W-:Y:S01]  /*7fc0*/  ISETP.GE.U32.AND P1, PT, R158, 0x7fffff1f, PT ;  /* 0x7fffff1f9e00780c */ /* 0x000fe20003f26070 */
[----:B---3--:R-:W-:Y:S01]  /*7fd0*/  VIADD R158, R176, 0xffffff3d ;  /* 0xffffff3db09e7836 */ /* 0x008fe20000000000 */
[----:B------:R-:W-:Y:S01]  /*7fe0*/  LDGSTS.E [R20+0x35a00], desc[UR16][R46.64], P0 ;  /* 0x35a000002e147fae */ /* 0x000fe20008121850 */
[----:B------:R-:W-:Y:S01]  /*7ff0*/  ISETP.GE.U32.AND P3, PT, R159, 0x7fffff1c, PT ;  /* 0x7fffff1c9f00780c */ /* 0x000fe20003f66070 */
[----:B------:R-:W-:-:S02]  /*8000*/  IMAD.WIDE R84, R5, 0x4, R84 ;  /* 0x0000000405547825 */ /* 0x000fc400078e0254 */
[----:B------:R-:W-:Y:S01]  /*8010*/  LDGSTS.E [R20+0x35e00], desc[UR16][R50.64], P0 ;  /* 0x35e0000032147fae */ /* 0x000fe20008121850 */
[----:B------:R-:W-:Y:S01]  /*8020*/  ISETP.GE.U32.AND P4, PT, R158, 0x7fffff1e, PT ;  /* 0x7fffff1e9e00780c */ /* 0x000fe20003f86070 */
[----:B----4-:R-:W-:Y:S01]  /*8030*/  VIADD R158, R178, 0xffffff3c ;  /* 0xffffff3cb29e7836 */ /* 0x010fe20000000000 */
[----:B------:R-:W3:Y:S01]  /*8040*/  LDC R176, c[0x0][0x230] ;  /* 0x00008c00ffb07b82 */ /* 0x000ee20000000800 */
[----:B------:R-:W-:Y:S01]  /*8050*/  LDGSTS.E [R20+0x36200], desc[UR16][R54.64], P0 ;  /* 0x3620000036147fae */ /* 0x000fe20008121850 */
[C---:B------:R-:W-:Y:S02]  /*8060*/  IMAD.WIDE R86, R5.reuse, 0x4, R86 ;  /* 0x0000000405567825 */ /* 0x040fe400078e0256 */
[----:B------:R-:W-:Y:S01]  /*8070*/  ISETP.GE.U32.AND P2, PT, R158, 0x7fffff1d, PT ;  /* 0x7fffff1d9e00780c */ /* 0x000fe20003f46070 */
[----:B------:R-:W-:Y:S01]  /*8080*/  LDGSTS.E [R20+0x36600], desc[UR16][R58.64], P0 ;  /* 0x366000003a147fae */ /* 0x000fe20008121850 */
[----:B------:R-:W-:Y:S02]  /*8090*/  VIADD R158, R182, 0xffffff3a ;  /* 0xffffff3ab69e7836 */ /* 0x000fe40000000000 */
[----:B------:R-:W4:Y:S01]  /*80a0*/  LDC R159, c[0x0][0x230] ;  /* 0x00008c00ff9f7b82 */ /* 0x000f220000000800 */
[----:B------:R-:W-:Y:S01]  /*80b0*/  LDGSTS.E [R20+0x36a00], desc[UR16][R62.64], P0 ;  /* 0x36a000003e147fae */ /* 0x000fe20008121850 */
[----:B------:R-:W-:Y:S01]  /*80c0*/  IMAD.WIDE R88, R5, 0x4, R88 ;  /* 0x0000000405587825 */ /* 0x000fe200078e0258 */
[----:B------:R-:W-:-:S02]  /*80d0*/  ISETP.GE.U32.AND P5, PT, R158, 0x7fffff1b, PT ;  /* 0x7fffff1b9e00780c */ /* 0x000fc40003fa6070 */
[----:B------:R-:W-:Y:S01]  /*80e0*/  LDGSTS.E [R20+0x36e00], desc[UR16][R66.64], P0 ;  /* 0x36e0000042147fae */ /* 0x000fe20008121850 */
[----:B--2---:R-:W-:Y:S02]  /*80f0*/  VIADD R174, R174, 0xffffff38 ;  /* 0xffffff38aeae7836 */ /* 0x004fe40000000000 */
[----:B------:R-:W2:Y:S01]  /*8100*/  LDC R158, c[0x0][0x230] ;  /* 0x00008c00ff9e7b82 */ /* 0x000ea20000000800 */
[----:B------:R-:W-:Y:S01]  /*8110*/  LDGSTS.E [R20+0x37200], desc[UR16][R70.64], P0 ;  /* 0x3720000046147fae */ /* 0x000fe20008121850 */
[----:B------:R-:W-:-:S03]  /*8120*/  IMAD.WIDE R90, R5, 0x4, R90 ;  /* 0x00000004055a7825 */ /* 0x000fc600078e025a */
[----:B------:R-:W-:Y:S01]  /*8130*/  LDGSTS.E [R20+0x37600], desc[UR16][R74.64], P0 ;  /* 0x376000004a147fae */ /* 0x000fe20008121850 */
[C---:B------:R-:W-:Y:S02]  /*8140*/  IMAD.WIDE R92, R5.reuse, 0x4, R92 ;  /* 0x00000004055c7825 */ /* 0x040fe400078e025c */
[----:B------:R-:W5:Y:S01]  /*8150*/  LDC R178, c[0x0][0x230] ;  /* 0x00008c00ffb27b82 */ /* 0x000f620000000800 */
[----:B------:R-:W-:Y:S01]  /*8160*/  LDGSTS.E [R20+0x37a00], desc[UR16][R78.64], P0 ;  /* 0x37a000004e147fae */ /* 0x000fe20008121850 */
[----:B---3--:R-:W-:Y:S02]  /*8170*/  VIADD R176, R176, 0xffffff39 ;  /* 0xffffff39b0b07836 */ /* 0x008fe40000000000 */
[----:B-1----:R-:W-:Y:S01]  /*8180*/  VIADD R172, R172, 0xffffff37 ;  /* 0xffffff37acac7836 */ /* 0x002fe20000000000 */
[----:B------:R-:W-:Y:S01]  /*8190*/  LDGSTS.E [R20+0x37e00], desc[UR16][R82.64], P0 ;  /* 0x37e0000052147fae */ /* 0x000fe20008121850 */
[----:B------:R-:W-:Y:S01]  /*81a0*/  VIADD R160, R160, 0xffffff36 ;  /* 0xffffff36a0a07836 */ /* 0x000fe20000000000 */
[----:B------:R-:W-:Y:S01]  /*81b0*/  ISETP.GE.U32.AND P0, PT, R176, 0x7fffff1a, PT ;  /* 0x7fffff1ab000780c */ /* 0x000fe20003f06070 */
[----:B------:R-:W-:Y:S01]  /*81c0*/  IMAD.WIDE R94, R5, 0x4, R94 ;  /* 0x00000004055e7825 */ /* 0x000fe200078e025e */
[----:B------:R-:W0:Y:S03]  /*81d0*/  LDGDEPBAR ;  /* 0x00000000000079af */ /* 0x000e260000000000 */
[----:B----4-:R-:W-:Y:S01]  /*81e0*/  VIADD R159, R159, 0xffffff35 ;  /* 0xffffff359f9f7836 */ /* 0x010fe20000000000 */
[----:B------:R-:W-:Y:S01]  /*81f0*/  BAR.SYNC.DEFER_BLOCKING 0x0 ;  /* 0x0000000000007b1d */ /* 0x000fe20000010000 */
[----:B------:R-:W-:-:S04]  /*8200*/  IMAD.WIDE R96, R5, 0x4, R96 ;  /* 0x0000000405607825 */ /* 0x000fc800078e0260 */
[----:B--2---:R-:W-:Y:S02]  /*8210*/  VIADD R158, R158, 0xffffff34 ;  /* 0xffffff349e9e7836 */ /* 0x004fe40000000000 */
[----:B------:R-:W-:-:S04]  /*8220*/  IMAD.WIDE R98, R5, 0x4, R98 ;  /* 0x0000000405627825 */ /* 0x000fc800078e0262 */
[----:B------:R-:W-:-:S04]  /*8230*/  IMAD.WIDE R100, R5, 0x4, R100 ;  /* 0x0000000405647825 */ /* 0x000fc800078e0264 */
[----:B------:R-:W-:-:S04]  /*8240*/  IMAD.WIDE R102, R5, 0x4, R102 ;  /* 0x0000000405667825 */ /* 0x000fc800078e0266 */
[----:B------:R-:W-:-:S04]  /*8250*/  IMAD.WIDE R104, R5, 0x4, R104 ;  /* 0x0000000405687825 */ /* 0x000fc800078e0268 */
[C---:B------:R-:W-:Y:S01]  /*8260*/  IMAD.WIDE R106, R5.reuse, 0x4, R106 ;  /* 0x00000004056a7825 */ /* 0x040fe200078e026a */
[----:B------:R-:W-:Y:S01]  /*8270*/  @!PT LDS RZ, [RZ] ;  /* 0x00000000fffff984 */ /* 0x000fe20000000800 */
[----:B------:R-:W-:Y:S01]  /*8280*/  @!PT LDS RZ, [RZ] ;  /* 0x00000000fffff984 */ /* 0x000fe20000000800 */
[----:B------:R-:W-:Y:S01]  /*8290*/  @!PT LDS RZ, [RZ] ;  /* 0x00000000fffff984 */ /* 0x000fe20000000800 */
[----:B------:R1:W-:Y:S03]  /*82a0*/  LDGSTS.E [R28+0x18000], desc[UR16][R84.64], !P6 ;  /* 0x18000000541c7fae */ /* 0x0003e6000f121850 */
[C---:B------:R-:W-:Y:S01]  /*82b0*/  IMAD.WIDE R108, R5.reuse, 0x4, R108 ;  /* 0x00000004056c7825 */ /* 0x040fe200078e026c */
[----:B------:R-:W-:Y:S01]  /*82c0*/  LDGSTS.E [R28+0x18004], desc[UR16][R86.64], !P1 ;  /* 0x18004000561c7fae */ /* 0x000fe2000c921850 */
[----:B------:R-:W-:Y:S02]  /*82d0*/  ISETP.GE.U32.AND P1, PT, R174, 0x7fffff19, PT ;  /* 0x7fffff19ae00780c */ /* 0x000fe40003f26070 */
[----:B------:R-:W-:Y:S01]  /*82e0*/  IMAD.WIDE R110, R5, 0x4, R110 ;  /* 0x00000004056e7825 */ /* 0x000fe200078e026e */
[----:B------:R-:W-:Y:S01]  /*82f0*/  LDGSTS.E [R28+0x18008], desc[UR16][R88.64], !P4 ;  /* 0x18008000581c7fae */ /* 0x000fe2000e121850 */
[----:B------:R-:W-:-:S02]  /*8300*/  ISETP.GE.U32.AND P4, PT, R159, 0x7fffff16, PT ;  /* 0x7fffff169f00780c */ /* 0x000fc40003f86070 */
[C---:B------:R-:W-:Y:S01]  /*8310*/  IMAD.WIDE R112, R5.reuse, 0x4, R112 ;  /* 0x0000000405707825 */ /* 0x040fe200078e0270 */
[----:B-1----:R-:W1:Y:S01]  /*8320*/  LDC R84, c[0x0][0x230] ;  /* 0x00008c00ff547b82 */ /* 0x002e620000000800 */
[----:B------:R5:W-:Y:S01]  /*8330*/  LDGSTS.E [R28+0x1800c], desc[UR16][R90.64], !P2 ;  /* 0x1800c0005a1c7fae */ /* 0x000be2000d121850 */
[----:B------:R-:W-:Y:S01]  /*8340*/  ISETP.GE.U32.AND P2, PT, R172, 0x7fffff18, PT ;  /* 0x7fffff18ac00780c */ /* 0x000fe20003f46070 */
[C---:B------:R-:W-:Y:S02]  /*8350*/  IMAD.WIDE R114, R5.reuse, 0x4, R114 ;  /* 0x0000000405727825 */ /* 0x040fe400078e0272 */
[----:B------:R-:W-:Y:S01]  /*8360*/  LDGSTS.E [R26+0x18000], desc[UR16][R92.64], !P3 ;  /* 0x180000005c1a7fae */ /* 0x000fe2000d921850 */
[----:B------:R-:W-:Y:S01]  /*8370*/  ISETP.GE.U32.AND P3, PT, R160, 0x7fffff17, PT ;  /* 0x7fffff17a000780c */ /* 0x000fe20003f66070 */
[C---:B------:R-:W-:Y:S01]  /*8380*/  IMAD.WIDE R116, R5.reuse, 0x4, R116 ;  /* 0x0000000405747825 */ /* 0x040fe200078e0274 */
[----:B------:R-:W2:Y:S01]  /*8390*/  LDC R85, c[0x0][0x230] ;  /* 0x00008c00ff557b82 */ /* 0x000ea20000000800 */
[----:B------:R3:W-:Y:S01]  /*83a0*/  LDGSTS.E [R26+0x18004], desc[UR16][R94.64], !P5 ;  /* 0x180040005e1a7fae */ /* 0x0007e2000e921850 */
[----:B------:R-:W-:Y:S01]  /*83b0*/  ISETP.GE.U32.AND P5, PT, R158, 0x7fffff15, PT ;  /* 0x7fffff159e00780c */ /* 0x000fe20003fa6070 */
[----:B------:R-:W-:-:S02]  /*83c0*/  IMAD.WIDE R118, R5, 0x4, R118 ;  /* 0x0000000405767825 */ /* 0x000fc400078e0276 */
[----:B------:R4:W-:Y:S02]  /*83d0*/  LDGSTS.E [R26+0x18008], desc[UR16][R96.64], !P0 ;  /* 0x18008000601a7fae */ /* 0x0009e4000c121850 */
[----:B-----5:R-:W-:Y:S01]  /*83e0*/  VIADD R28, R178, 0xffffff33 ;  /* 0xffffff33b21c7836 */ /* 0x020fe20000000000 */
[----:B------:R-:W5:Y:S01]  /*83f0*/  LDC R88, c[0x0][0x230] ;  /* 0x00008c00ff587b82 */ /* 0x000f620000000800 */
[----:B------:R4:W-:Y:S01]  /*8400*/  LDGSTS.E [R26+0x1800c], desc[UR16][R98.64], !P1 ;  /* 0x1800c000621a7fae */ /* 0x0009e2000c921850 */
[C---:B------:R-:W-:Y:S02]  /*8410*/  IMAD.WIDE R120, R5.reuse, 0x4, R120 ;  /* 0x0000000405787825 */ /* 0x040fe400078e0278 */
[----:B------:R-:W-:Y:S01]  /*8420*/  ISETP.GE.U32.AND P6, PT, R28, 0x7fffff14, PT ;  /* 0x7fffff141c00780c */ /* 0x000fe20003fc6070 */
[----:B------:R2:W-:Y:S01]  /*8430*/  LDGSTS.E [R29+0x18000], desc[UR16][R100.64], !P2 ;  /* 0x18000000641d7fae */ /* 0x0005e2000d121850 */
[C---:B------:R-:W-:Y:S01]  /*8440*/  IMAD.WIDE R122, R5.reuse, 0x4, R122 ;  /* 0x00000004057a7825 */ /* 0x040fe200078e027a */
[----:B---3--:R-:W-:Y:S01]  /*8450*/  CS2R R94, SRZ ;  /* 0x00000000005e7805 */ /* 0x008fe2000001ff00 */
[----:B------:R-:W3:Y:S01]  /*8460*/  LDC R89, c[0x0][0x230] ;  /* 0x00008c00ff597b82 */ /* 0x000ee20000000800 */
[----:B------:R2:W-:Y:S01]  /*8470*/  LDGSTS.E [R29+0x18004], desc[UR16][R102.64], !P3 ;  /* 0x18004000661d7fae */ /* 0x0005e2000d921850 */
[----:B-1----:R-:W-:Y:S01]  /*8480*/  VIADD R28, R84, 0xffffff32 ;  /* 0xffffff32541c7836 */ /* 0x002fe20000000000 */
[----:B----4-:R-:W-:Y:S01]  /*8490*/  CS2R R96, SRZ ;  /* 0x0000000000607805 */ /* 0x010fe2000001ff00 */
[----:B------:R-:W-:Y:S01]  /*84a0*/  IMAD.WIDE R124, R5, 0x4, R124 ;  /* 0x00000004057c7825 */ /* 0x000fe200078e027c */
[----:B------:R1:W-:Y:S01]  /*84b0*/  LDGSTS.E [R29+0x18008], desc[UR16][R104.64], !P4 ;  /* 0x18008000681d7fae */ /* 0x0003e2000e121850 */
[----:B------:R-:W-:-:S02]  /*84c0*/  CS2R R98, SRZ ;  /* 0x0000000000627805 */ /* 0x000fc4000001ff00 */
[----:B------:R-:W-:Y:S01]  /*84d0*/  ISETP.GE.U32.AND P0, PT, R28, 0x7fffff13, PT ;  /* 0x7fffff131c00780c */ /* 0x000fe20003f06070 */
[----:B------:R-:W4:Y:S01]  /*84e0*/  LDC R86, c[0x0][0x230] ;  /* 0x00008c00ff567b82 */ /* 0x000f220000000800 */
[----:B--2---:R-:W-:Y:S01]  /*84f0*/  VIADD R84, R85, 0xffffff31 ;  /* 0xffffff3155547836 */ /* 0x004fe20000000000 */
[----:B------:R2:W-:Y:S01]  /*8500*/  LDGSTS.E [R29+0x1800c], desc[UR16][R106.64], !P5 ;  /* 0x1800c0006a1d7fae */ /* 0x0005e2000e921850 */
[C---:B------:R-:W-:Y:S01]  /*8510*/  IMAD.WIDE R126, R5.reuse, 0x4, R126 ;  /* 0x00000004057e7825 */ /* 0x040fe200078e027e */
[----:B------:R-:W-:Y:S02]  /*8520*/  CS2R R100, SRZ ;  /* 0x0000000000647805 */ /* 0x000fe4000001ff00 */
[----:B------:R-:W-:Y:S02]  /*8530*/  CS2R R102, SRZ ;  /* 0x0000000000667805 */ /* 0x000fe4000001ff00 */
[----:B------:R-:W-:Y:S01]  /*8540*/  ISETP.GE.U32.AND P1, PT, R84, 0x7fffff12, PT ;  /* 0x7fffff125400780c */ /* 0x000fe20003f26070 */
[----:B------:R3:W-:Y:S01]  /*8550*/  LDGSTS.E [R27+0x18000], desc[UR16][R108.64], !P6 ;  /* 0x180000006c1b7fae */ /* 0x0007e2000f121850 */
[----:B------:R-:W4:Y:S01]  /*8560*/  LDC R87, c[0x0][0x230] ;  /* 0x00008c00ff577b82 */ /* 0x000f220000000800 */
[----:B-----5:R-:W-:Y:S01]  /*8570*/  VIADD R84, R88, 0xffffff2e ;  /* 0xffffff2e58547836 */ /* 0x020fe20000000000 */
[----:B------:R-:W-:Y:S01]  /*8580*/  ISETP.GE.AND P6, PT, R184, R9, PT ;  /* 0x00000009b800720c */ /* 0x000fe20003fc6270 */
[----:B------:R-:W-:Y:S01]  /*8590*/  IMAD.WIDE R128, R5, 0x4, R128 ;  /* 0x0000000405807825 */ /* 0x000fe200078e0280 */
[----:B------:R5:W-:Y:S01]  /*85a0*/  LDGSTS.E [R27+0x18004], desc[UR16][R110.64], !P0 ;  /* 0x180040006e1b7fae */ /* 0x000be2000c121850 */
[----:B-1----:R-:W-:-:S02]  /*85b0*/  CS2R R104, SRZ ;  /* 0x0000000000687805 */ /* 0x002fc4000001ff00 */
[----:B------:R-:W-:Y:S01]  /*85c0*/  ISETP.GE.U32.AND P4, PT, R84, 0x7fffff0f, PT ;  /* 0x7fffff0f5400780c */ /* 0x000fe20003f86070 */
[----:B------:R-:W-:Y:S01]  /*85d0*/  IMAD.WIDE R130, R5, 0x4, R130 ;  /* 0x0000000405827825 */ /* 0x000fe200078e0282 */
[----:B------:R-:W1:Y:S01]  /*85e0*/  LDC R91, c[0x0][0x230] ;  /* 0x00008c00ff5b7b82 */ /* 0x000e620000000800 */
[----:B--2---:R-:W-:Y:S02]  /*85f0*/  CS2R R106, SRZ ;  /* 0x00000000006a7805 */ /* 0x004fe4000001ff00 */
[----:B---3--:R-:W-:Y:S01]  /*8600*/  VIADD R85, R89, 0xffffff2d ;  /* 0xffffff2d59557836 */ /* 0x008fe20000000000 */
[----:B------:R2:W-:Y:S01]  /*8610*/  LDGSTS.E [R27+0x18008], desc[UR16][R112.64], !P1 ;  /* 0x18008000701b7fae */ /* 0x0005e2000c921850 */
[----:B------:R-:W-:Y:S01]  /*8620*/  IMAD.WIDE R132, R5, 0x4, R132 ;  /* 0x0000000405847825 */ /* 0x000fe200078e0284 */
[----:B------:R-:W-:Y:S02]  /*8630*/  CS2R R108, SRZ ;  /* 0x00000000006c7805 */ /* 0x000fe4000001ff00 */
[----:B------:R-:W3:Y:S01]  /*8640*/  LDC R92, c[0x0][0x230] ;  /* 0x00008c00ff5c7b82 */ /* 0x000ee20000000800 */
[----:B----4-:R-:W-:Y:S01]  /*8650*/  VIADD R26, R86, 0xffffff30 ;  /* 0xffffff30561a7836 */ /* 0x010fe20000000000 */
[----:B------:R-:W-:Y:S01]  /*8660*/  ISETP.GE.U32.AND P5, PT, R85, 0x7fffff0e, PT ;  /* 0x7fffff0e5500780c */ /* 0x000fe20003fa6070 */
[----:B------:R-:W-:Y:S01]  /*8670*/  IMAD.WIDE R134, R5, 0x4, R134 ;  /* 0x0000000405867825 */ /* 0x000fe200078e0286 */
[----:B-----5:R-:W-:-:S02]  /*8680*/  CS2R R110, SRZ ;  /* 0x00000000006e7805 */ /* 0x020fc4000001ff00 */
[----:B------:R-:W-:Y:S01]  /*8690*/  ISETP.GE.U32.AND P2, PT, R26, 0x7fffff11, PT ;  /* 0x7fffff111a00780c */ /* 0x000fe20003f46070 */
[----:B------:R-:W-:Y:S01]  /*86a0*/  IMAD.WIDE R136, R5, 0x4, R136 ;  /* 0x0000000405887825 */ /* 0x000fe200078e0288 */
[----:B------:R-:W4:Y:S01]  /*86b0*/  LDC R90, c[0x0][0x230] ;  /* 0x00008c00ff5a7b82 */ /* 0x000f220000000800 */
[----:B--2---:R-:W-:Y:S02]  /*86c0*/  CS2R R112, SRZ ;  /* 0x0000000000707805 */ /* 0x004fe4000001ff00 */
[----:B------:R-:W-:Y:S02]  /*86d0*/  VIADD R28, R87, 0xffffff2f ;  /* 0xffffff2f571c7836 */ /* 0x000fe40000000000 */
[----:B------:R-:W-:-:S03]  /*86e0*/  IMAD.WIDE R138, R5, 0x4, R138 ;  /* 0x00000004058a7825 */ /* 0x000fc600078e028a */
[----:B------:R-:W2:Y:S01]  /*86f0*/  LDC R86, c[0x0][0x230] ;  /* 0x00008c00ff567b82 */ /* 0x000ea20000000800 */
[----:B------:R-:W-:Y:S01]  /*8700*/  ISETP.GE.U32.AND P3, PT, R28, 0x7fffff10, PT ;  /* 0x7fffff101c00780c */ /* 0x000fe20003f66070 */
[----:B-1----:R-:W-:Y:S01]  /*8710*/  VIADD R28, R91, 0xffffff2b ;  /* 0xffffff2b5b1c7836 */ /* 0x002fe20000000000 */
[----:B------:R1:W-:Y:S01]  /*8720*/  LDGSTS.E [R27+0x1800c], desc[UR16][R114.64], !P2 ;  /* 0x1800c000721b7fae */ /* 0x0003e2000d121850 */
[----:B------:R-:W-:-:S03]  /*8730*/  IMAD.WIDE R140, R5, 0x4, R140 ;  /* 0x00000004058c7825 */ /* 0x000fc600078e028c */
[----:B------:R-:W-:Y:S01]  /*8740*/  ISETP.GE.U32.AND P1, PT, R28, 0x7fffff0c, PT ;  /* 0x7fffff0c1c00780c */ /* 0x000fe20003f26070 */
[----:B------:R-:W5:Y:S01]  /*8750*/  LDC R84, c[0x0][0x230] ;  /* 0x00008c00ff547b82 */ /* 0x000f620000000800 */
[----:B---3--:R-:W-:Y:S01]  /*8760*/  VIADD R29, R92, 0xffffff2a ;  /* 0xffffff2a5c1d7836 */ /* 0x008fe20000000000 */
[----:B------:R-:W-:Y:S01]  /*8770*/  CS2R R92, SRZ ;  /* 0x00000000005c7805 */ /* 0x000fe2000001ff00 */
[----:B------:R-:W-:-:S03]  /*8780*/  IMAD.WIDE R142, R5, 0x4, R142 ;  /* 0x00000004058e7825 */ /* 0x000fc600078e028e */
[----:B------:R-:W-:Y:S01]  /*8790*/  ISETP.GE.U32.AND P2, PT, R29, 0x7fffff0b, PT ;  /* 0x7fffff0b1d00780c */ /* 0x000fe20003f46070 */
[----:B------:R3:W-:Y:S01]  /*87a0*/  LDGSTS.E [R25+0x18000], desc[UR16][R116.64], !P3 ;  /* 0x1800000074197fae */ /* 0x0007e2000d921850 */
[----:B------:R-:W5:Y:S01]  /*87b0*/  LDC R85, c[0x0][0x230] ;  /* 0x00008c00ff557b82 */ /* 0x000f620000000800 */
[----:B----4-:R-:W-:Y:S01]  /*87c0*/  VIADD R26, R90, 0xffffff2c ;  /* 0xffffff2c5a1a7836 */ /* 0x010fe20000000000 */
[----:B------:R-:W-:Y:S01]  /*87d0*/  CS2R R90, SRZ ;  /* 0x00000000005a7805 */ /* 0x000fe2000001ff00 */
[----:B------:R4:W-:Y:S01]  /*87e0*/  LDGSTS.E [R25+0x18004], desc[UR16][R118.64], !P4 ;  /* 0x1800400076197fae */ /* 0x0009e2000e121850 */
[----:B------:R-:W-:Y:S01]  /*87f0*/  IMAD.WIDE R144, R5, 0x4, R144 ;  /* 0x0000000405907825 */ /* 0x000fe200078e0290 */
[----:B-1----:R-:W-:Y:S02]  /*8800*/  CS2R R114, SRZ ;  /* 0x0000000000727805 */ /* 0x002fe4000001ff00 */
[----:B------:R-:W-:Y:S01]  /*8810*/  ISETP.GE.U32.AND P0, PT, R26, 0x7fffff0d, PT ;  /* 0x7fffff0d1a00780c */ /* 0x000fe20003f06070 */
[----:B------:R1:W-:Y:S01]  /*8820*/  LDGSTS.E [R25+0x18008], desc[UR16][R120.64], !P5 ;  /* 0x1800800078197fae */ /* 0x0003e2000e921850 */
[----:B------:R-:W1:Y:S01]  /*8830*/  LDC R87, c[0x0][0x230] ;  /* 0x00008c00ff577b82 */ /* 0x000e620000000800 */
[----:B--2---:R-:W-:-:S02]  /*8840*/  VIADD R28, R86, 0xffffff27 ;  /* 0xffffff27561c7836 */ /* 0x004fc40000000000 */
[----:B------:R-:W-:Y:S01]  /*8850*/  IMAD.WIDE R146, R5, 0x4, R146 ;  /* 0x0000000405927825 */ /* 0x000fe200078e0292 */
[----:B---3--:R-:W-:Y:S02]  /*8860*/  CS2R R116, SRZ ;  /* 0x0000000000747805 */ /* 0x008fe4000001ff00 */
[----:B------:R-:W-:Y:S01]  /*8870*/  ISETP.GE.U32.AND P5, PT, R28, 0x7fffff08, PT ;  /* 0x7fffff081c00780c */ /* 0x000fe20003fa6070 */
[----:B------:R-:W-:Y:S01]  /*8880*/  IMAD.WIDE R148, R6, 0x4, R148 ;  /* 0x0000000406947825 */ /* 0x000fe200078e0294 */
[----:B------:R-:W2:Y:S01]  /*8890*/  LDC R29, c[0x0][0x230] ;  /* 0x00008c00ff1d7b82 */ /* 0x000ea20000000800 */
[----:B----4-:R-:W-:Y:S02]  /*88a0*/  CS2R R118, SRZ ;  /* 0x0000000000767805 */ /* 0x010fe4000001ff00 */
[----:B-----5:R-:W-:Y:S01]  /*88b0*/  VIADD R26, R84, 0xffffff29 ;  /* 0xffffff29541a7836 */ /* 0x020fe20000000000 */
[----:B------:R3:W-:Y:S01]  /*88c0*/  LDGSTS.E [R25+0x1800c], desc[UR16][R122.64], !P0 ;  /* 0x1800c0007a197fae */ /* 0x0007e2000c121850 */
[----:B------:R-:W-:Y:S01]  /*88d0*/  IMAD.WIDE R152, R6, 0x4, R152 ;  /* 0x0000000406987825 */ /* 0x000fe200078e0298 */
[----:B-1----:R-:W-:-:S02]  /*88e0*/  CS2R R120, SRZ ;  /* 0x0000000000787805 */ /* 0x002fc4000001ff00 */
[----:B------:R-:W1:Y:S01]  /*88f0*/  LDC R88, c[0x0][0x230] ;  /* 0x00008c00ff587b82 */ /* 0x000e620000000800 */
[----:B------:R-:W-:Y:S01]  /*8900*/  VIADD R27, R85, 0xffffff28 ;  /* 0xffffff28551b7836 */ /* 0x000fe20000000000 */
[----:B------:R-:W-:Y:S01]  /*8910*/  ISETP.GE.U32.AND P3, PT, R26, 0x7fffff0a, PT ;  /* 0x7fffff0a1a00780c */ /* 0x000fe20003f66070 */
[----:B------:R4:W-:Y:S01]  /*8920*/  LDGSTS.E [R24+0x18000], desc[UR16][R124.64], !P1 ;  /* 0x180000007c187fae */ /* 0x0009e2000c921850 */
[C---:B------:R-:W-:Y:S02]  /*8930*/  IMAD.WIDE R156, R6.reuse, 0x4, R156 ;  /* 0x00000004069c7825 */ /* 0x040fe400078e029c */
[----:B------:R-:W-:Y:S01]  /*8940*/  ISETP.GE.U32.AND P4, PT, R27, 0x7fffff09, PT ;  /* 0x7fffff091b00780c */ /* 0x000fe20003f86070 */
[----:B------:R5:W-:Y:S01]  /*8950*/  LDGSTS.E [R24+0x18004], desc[UR16][R126.64], !P2 ;  /* 0x180040007e187fae */ /* 0x000be2000d121850 */
[----:B------:R-:W1:Y:S01]  /*8960*/  LDC R89, c[0x0][0x230] ;  /* 0x00008c00ff597b82 */ /* 0x000e620000000800 */
[----:B------:R-:W-:Y:S01]  /*8970*/  VIADD R9, R87, 0xffffff26 ;  /* 0xffffff2657097836 */ /* 0x000fe20000000000 */
[----:B---3--:R-:W-:Y:S01]  /*8980*/  CS2R R122, SRZ ;  /* 0x00000000007a7805 */ /* 0x008fe2000001ff00 */
[----:B------:R-:W-:Y:S01]  /*8990*/  IMAD.WIDE R32, R6, 0x4, R32 ;  /* 0x0000000406207825 */ /* 0x000fe200078e0220 */
[----:B------:R-:W-:-:S03]  /*89a0*/  CS2R R86, SRZ ;  /* 0x0000000000567805 */ /* 0x000fc6000001ff00 */
[----:B------:R3:W-:Y:S01]  /*89b0*/  LDGSTS.E [R24+0x18008], desc[UR16][R128.64], !P3 ;  /* 0x1800800080187fae */ /* 0x0007e2000d921850 */
[----:B------:R-:W3:Y:S01]  /*89c0*/  LDC R84, c[0x0][0x230] ;  /* 0x00008c00ff547b82 */ /* 0x000ee20000000800 */
[----:B------:R-:W-:Y:S01]  /*89d0*/  IMAD.WIDE R36, R6, 0x4, R36 ;  /* 0x0000000406247825 */ /* 0x000fe200078e0224 */
[----:B----4-:R-:W-:Y:S01]  /*89e0*/  CS2R R124, SRZ ;  /* 0x00000000007c7805 */ /* 0x010fe2000001ff00 */
[----:B------:R4:W-:Y:S01]  /*89f0*/  LDGSTS.E [R24+0x1800c], desc[UR16][R130.64], !P4 ;  /* 0x1800c00082187fae */ /* 0x0009e2000e121850 */
[----:B------:R-:W-:Y:S01]  /*8a00*/  ISETP.GE.U32.AND P4, PT, R9, 0x7fffff07, PT ;  /* 0x7fffff070900780c */ /* 0x000fe20003f86070 */
[----:B--2---:R-:W-:Y:S01]  /*8a10*/  VIADD R9, R29, 0xffffff25 ;  /* 0xffffff251d097836 */ /* 0x004fe20000000000 */
[----:B-----5:R-:W-:Y:S01]  /*8a20*/  CS2R R126, SRZ ;  /* 0x00000000007e7805 */ /* 0x020fe2000001ff00 */
[----:B------:R2:W-:Y:S01]  /*8a30*/  LDGSTS.E [R23+0x18000], desc[UR16][R132.64], !P5 ;  /* 0x1800000084177fae */ /* 0x0005e2000e921850 */
[----:B------:R-:W5:Y:S01]  /*8a40*/  LDC R28, c[0x0][0x230] ;  /* 0x00008c00ff1c7b82 */ /* 0x000f620000000800 */
[----:B-1----:R-:W-:Y:S01]  /*8a50*/  VIADD R25, R88, 0xffffff24 ;  /* 0xffffff2458197836 */ /* 0x002fe20000000000 */
[----:B------:R-:W-:Y:S01]  /*8a60*/  ISETP.GE.U32.AND P0, PT, R9, 0x7fffff06, PT ;  /* 0x7fffff060900780c */ /* 0x000fe20003f06070 */
[----:B------:R-:W-:Y:S01]  /*8a70*/  IMAD.WIDE R40, R6, 0x4, R40 ;  /* 0x0000000406287825 */ /* 0x000fe200078e0228 */
[----:B------:R-:W-:-:S02]  /*8a80*/  ISETP.GT.AND P5, PT, R187, 0xdf, PT ;  /* 0x000000dfbb00780c */ /* 0x000fc40003fa4270 */
[----:B---3--:R-:W-:Y:S02]  /*8a90*/  CS2R R128, SRZ ;  /* 0x0000000000807805 */ /* 0x008fe4000001ff00 */
[----:B------:R-:W-:Y:S01]  /*8aa0*/  ISETP.GE.U32.AND P1, PT, R25, 0x7fffff05, PT ;  /* 0x7fffff051900780c */ /* 0x000fe20003f26070 */
[----:B------:R-:W-:Y:S01]  /*8ab0*/  IMAD.WIDE R44, R6, 0x4, R44 ;  /* 0x00000004062c7825 */ /* 0x000fe200078e022c */
[----:B------:R-:W1:Y:S01]  /*8ac0*/  LDC R85, c[0x0][0x230] ;  /* 0x00008c00ff557b82 */ /* 0x000e620000000800 */
[----:B----4-:R-:W-:Y:S01]  /*8ad0*/  SEL R24, RZ, 0x4, P6 ;  /* 0x00000004ff187807 */ /* 0x010fe20003000000 */
[----:B------:R3:W-:Y:S01]  /*8ae0*/  LDGSTS.E [R23+0x18004], desc[UR16][R134.64], !P4 ;  /* 0x1800400086177fae */ /* 0x0007e2000e121850 */
[----:B------:R-:W-:Y:S01]  /*8af0*/  VIADD R26, R89, 0xffffff23 ;  /* 0xffffff23591a7836 */ /* 0x000fe20000000000 */
[----:B------:R-:W-:Y:S02]  /*8b00*/  CS2R R88, SRZ ;  /* 0x0000000000587805 */ /* 0x000fe4000001ff00 */
[----:B------:R-:W-:Y:S01]  /*8b10*/  SEL R24, R24, RZ, P5 ;  /* 0x000000ff18187207 */ /* 0x000fe20002800000 */
[----:B------:R-:W-:Y:S01]  /*8b20*/  IMAD.WIDE R48, R6, 0x4, R48 ;  /* 0x0000000406307825 */ /* 0x000fe200078e0230 */
[----:B------:R4:W-:Y:S01]  /*8b30*/  LDGSTS.E [R23+0x18008], desc[UR16][R136.64], !P0 ;  /* 0x1800800088177fae */ /* 0x0009e2000c121850 */
[----:B------:R-:W-:-:S02]  /*8b40*/  ISETP.GE.U32.AND P3, PT, R26, 0x7fffff04, PT ;  /* 0x7fffff041a00780c */ /* 0x000fc40003f66070 */
[----:B------:R-:W-:Y:S01]  /*8b50*/  CS2R R130, SRZ ;  /* 0x0000000000827805 */ /* 0x000fe2000001ff00 */
[----:B------:R-:W-:Y:S01]  /*8b60*/  VIADD R27, R84, 0xffffff22 ;  /* 0xffffff22541b7836 */ /* 0x000fe20000000000 */
[----:B------:R-:W-:Y:S01]  /*8b70*/  ISETP.NE.U32.AND P5, PT, R24, RZ, PT ;  /* 0x000000ff1800720c */ /* 0x000fe20003fa5070 */
[----:B------:R4:W-:Y:S01]  /*8b80*/  LDGSTS.E [R23+0x1800c], desc[UR16][R138.64], !P1 ;  /* 0x1800c0008a177fae */ /* 0x0009e2000c921850 */
[----:B------:R-:W-:Y:S01]  /*8b90*/  IMAD.WIDE R52, R6, 0x4, R52 ;  /* 0x0000000406347825 */ /* 0x000fe200078e0234 */
[----:B------:R-:W-:Y:S02]  /*8ba0*/  ISETP.GE.AND P0, PT, R187, 0x20, PT ;  /* 0x00000020bb00780c */ /* 0x000fe40003f06270 */
[----:B--2---:R-:W-:Y:S02]  /*8bb0*/  CS2R R132, SRZ ;  /* 0x0000000000847805 */ /* 0x004fe4000001ff00 */
[----:B------:R-:W-:Y:S01]  /*8bc0*/  ISETP.GE.U32.AND P2, PT, R27, 0x7fffff03, PT ;  /* 0x7fffff031b00780c */ /* 0x000fe20003f46070 */
[----:B-----5:R-:W-:Y:S01]  /*8bd0*/  VIADD R9, R28, 0xffffff21 ;  /* 0xffffff211c097836 */ /* 0x020fe20000000000 */
[----:B---3--:R-:W-:Y:S01]  /*8be0*/  CS2R R134, SRZ ;  /* 0x0000000000867805 */ /* 0x008fe2000001ff00 */
[C---:B------:R-:W-:Y:S01]  /*8bf0*/  IMAD.WIDE R56, R6.reuse, 0x4, R56 ;  /* 0x0000000406387825 */ /* 0x040fe200078e0238 */
[----:B----4-:R-:W-:Y:S01]  /*8c00*/  CS2R R136, SRZ ;  /* 0x0000000000887805 */ /* 0x010fe2000001ff00 */
[----:B------:R2:W-:Y:S01]  /*8c10*/  LDGSTS.E [R22+0x18000], desc[UR16][R140.64], !P3 ;  /* 0x180000008c167fae */ /* 0x0005e2000d921850 */
[----:B------:R-:W-:Y:S01]  /*8c20*/  ISETP.GE.U32.AND P6, PT, R9, 0x7fffff02, PT ;  /* 0x7fffff020900780c */ /* 0x000fe20003fc6070 */
[----:B------:R-:W-:Y:S01]  /*8c30*/  IMAD.WIDE R60, R6, 0x4, R60 ;  /* 0x00000004063c7825 */ /* 0x000fe200078e023c */
[----:B------:R-:W-:-:S02]  /*8c40*/  CS2R R138, SRZ ;  /* 0x00000000008a7805 */ /* 0x000fc4000001ff00 */
[----:B------:R-:W-:Y:S02]  /*8c50*/  CS2R R24, SRZ ;  /* 0x0000000000187805 */ /* 0x000fe4000001ff00 */
[----:B------:R-:W-:Y:S01]  /*8c60*/  CS2R R26, SRZ ;  /* 0x00000000001a7805 */ /* 0x000fe2000001ff00 */
[----:B-1----:R-:W-:Y:S01]  /*8c70*/  VIADD R158, R85, 0xffffff20 ;  /* 0xffffff20559e7836 */ /* 0x002fe20000000000 */
[----:B------:R-:W-:Y:S01]  /*8c80*/  CS2R R28, SRZ ;  /* 0x00000000001c7805 */ /* 0x000fe2000001ff00 */
[----:B------:R1:W-:Y:S01]  /*8c90*/  LDGSTS.E [R22+0x18004], desc[UR16][R142.64], !P2 ;  /* 0x180040008e167fae */ /* 0x0003e2000d121850 */
[----:B------:R-:W-:Y:S01]  /*8ca0*/  IMAD.WIDE R64, R6, 0x4, R64 ;  /* 0x0000000406407825 */ /* 0x000fe200078e0240 */
[----:B------:R-:W-:Y:S02]  /*8cb0*/  CS2R R84, SRZ ;  /* 0x0000000000547805 */ /* 0x000fe4000001ff00 */
[----:B------:R-:W-:Y:S02]  /*8cc0*/  ISETP.GE.U32.AND P4, PT, R158, 0x7fffff01, PT ;  /* 0x7fffff019e00780c */ /* 0x000fe40003f86070 */
[----:B--2---:R-:W-:Y:S01]  /*8cd0*/  CS2R R140, SRZ ;  /* 0x00000000008c7805 */ /* 0x004fe2000001ff00 */
[C---:B------:R-:W-:Y:S01]  /*8ce0*/  IMAD.WIDE R68, R6.reuse, 0x4, R68 ;  /* 0x0000000406447825 */ /* 0x040fe200078e0244 */
[----:B------:R2:W-:Y:S03]  /*8cf0*/  LDGSTS.E [R22+0x18008], desc[UR16][R144.64], !P6 ;  /* 0x1800800090167fae */ /* 0x0005e6000f121850 */
[----:B------:R-:W-:Y:S01]  /*8d00*/  IMAD.WIDE R72, R6, 0x4, R72 ;  /* 0x0000000406487825 */ /* 0x000fe200078e0248 */
[----:B-1----:R-:W-:-:S03]  /*8d10*/  CS2R R142, SRZ ;  /* 0x00000000008e7805 */ /* 0x002fc6000001ff00 */
[C---:B------:R-:W-:Y:S02]  /*8d20*/  IMAD.WIDE R76, R6.reuse, 0x4, R76 ;  /* 0x00000004064c7825 */ /* 0x040fe400078e024c */
[----:B------:R1:W-:Y:S02]  /*8d30*/  LDGSTS.E [R22+0x1800c], desc[UR16][R146.64], !P4 ;  /* 0x1800c00092167fae */ /* 0x0003e4000e121850 */
[C---:B------:R-:W-:Y:S01]  /*8d40*/  IMAD.WIDE R80, R6.reuse, 0x4, R80 ;  /* 0x0000000406507825 */ /* 0x040fe200078e0250 */
[----:B--2---:R-:W-:Y:S01]  /*8d50*/  CS2R R144, SRZ ;  /* 0x0000000000907805 */ /* 0x004fe2000001ff00 */
[----:B------:R-:W0:Y:S02]  /*8d60*/  LDGDEPBAR ;  /* 0x00000000000079af */ /* 0x000e240000000000 */
[C---:B------:R-:W-:Y:S02]  /*8d70*/  IMAD.WIDE R150, R6.reuse, 0x4, R150 ;  /* 0x0000000406967825 */ /* 0x040fe400078e0296 */
[----:B------:R2:W-:Y:S02]  /*8d80*/  LDGSTS.E [R21+0x38000], desc[UR16][R148.64], P5 ;  /* 0x3800000094157fae */ /* 0x0005e4000a921850 */
[----:B------:R-:W-:-:S02]  /*8d90*/  IMAD.WIDE R154, R6, 0x4, R154 ;  /* 0x00000004069a7825 */ /* 0x000fc400078e029a */
[----:B------:R-:W-:Y:S02]  /*8da0*/  LDGSTS.E [R21+0x38400], desc[UR16][R152.64], P5 ;  /* 0x3840000098157fae */ /* 0x000fe4000a921850 */
[C---:B------:R-:W-:Y:S01]  /*8db0*/  IMAD.WIDE R30, R6.reuse, 0x4, R30 ;  /* 0x00000004061e7825 */ /* 0x040fe200078e021e */
[----:B-1----:R-:W-:Y:S01]  /*8dc0*/  CS2R R146, SRZ ;  /* 0x0000000000927805 */ /* 0x002fe2000001ff00 */
[----:B------:R-:W-:Y:S02]  /*8dd0*/  LDGSTS.E [R21+0x38800], desc[UR16][R156.64], P5 ;  /* 0x388000009c157fae */ /* 0x000fe4000a921850 */
[C---:B------:R-:W-:Y:S02]  /*8de0*/  IMAD.WIDE R34, R6.reuse, 0x4, R34 ;  /* 0x0000000406227825 */ /* 0x040fe400078e0222 */
[----:B------:R1:W-:Y:S02]  /*8df0*/  LDGSTS.E [R21+0x38c00], desc[UR16][R32.64], P5 ;  /* 0x38c0000020157fae */ /* 0x0003e4000a921850 */
[C---:B------:R-:W-:Y:S01]  /*8e00*/  IMAD.WIDE R38, R6.reuse, 0x4, R38 ;  /* 0x0000000406267825 */ /* 0x040fe200078e0226 */
[----:B--2---:R-:W-:Y:S01]  /*8e10*/  CS2R R148, SRZ ;  /* 0x0000000000947805 */ /* 0x004fe2000001ff00 */
[----:B------:R2:W-:Y:S02]  /*8e20*/  LDGSTS.E [R21+0x39000], desc[UR16][R36.64], P5 ;  /* 0x3900000024157fae */ /* 0x0005e4000a921850 */
[----:B------:R-:W-:-:S02]  /*8e30*/  IMAD.WIDE R42, R6, 0x4, R42 ;  /* 0x00000004062a7825 */ /* 0x000fc400078e022a */
[----:B------:R3:W-:Y:S02]  /*8e40*/  LDGSTS.E [R21+0x39400], desc[UR16][R40.64], P5 ;  /* 0x3940000028157fae */ /* 0x0007e4000a921850 */
[C---:B------:R-:W-:Y:S02]  /*8e50*/  IMAD.WIDE R46, R6.reuse, 0x4, R46 ;  /* 0x00000004062e7825 */ /* 0x040fe400078e022e */
[----:B------:R4:W-:Y:S02]  /*8e60*/  LDGSTS.E [R21+0x39800], desc[UR16][R44.64], P5 ;  /* 0x398000002c157fae */ /* 0x0009e4000a921850 */
[C---:B------:R-:W-:Y:S01]  /*8e70*/  IMAD.WIDE R50, R6.reuse, 0x4, R50 ;  /* 0x0000000406327825 */ /* 0x040fe200078e0232 */
[----:B-1----:R-:W-:Y:S01]  /*8e80*/  CS2R R32, SRZ ;  /* 0x0000000000207805 */ /* 0x002fe2000001ff00 */
[----:B------:R1:W-:Y:S02]  /*8e90*/  LDGSTS.E [R21+0x39c00], desc[UR16][R48.64], P5 ;  /* 0x39c0000030157fae */ /* 0x0003e4000a921850 */
[C---:B------:R-:W-:Y:S01]  /*8ea0*/  IMAD.WIDE R54, R6.reuse, 0x4, R54 ;  /* 0x0000000406367825 */ /* 0x040fe200078e0236 */
[----:B--2---:R-:W-:Y:S01]  /*8eb0*/  CS2R R36, SRZ ;  /* 0x0000000000247805 */ /* 0x004fe2000001ff00 */
[----:B------:R2:W-:Y:S02]  /*8ec0*/  LDGSTS.E [R21+0x3a000], desc[UR16][R52.64], P5 ;  /* 0x3a00000034157fae */ /* 0x0005e4000a921850 */
[C---:B------:R-:W-:Y:S01]  /*8ed0*/  IMAD.WIDE R58, R6.reuse, 0x4, R58 ;  /* 0x00000004063a7825 */ /* 0x040fe200078e023a */
[----:B---3--:R-:W-:Y:S01]  /*8ee0*/  CS2R R40, SRZ ;  /* 0x0000000000287805 */ /* 0x008fe2000001ff00 */
[----:B------:R3:W-:Y:S02]  /*8ef0*/  LDGSTS.E [R21+0x3a400], desc[UR16][R56.64], P5 ;  /* 0x3a40000038157fae */ /* 0x0007e4000a921850 */
[C---:B------:R-:W-:Y:S01]  /*8f00*/  IMAD.WIDE R62, R6.reuse, 0x4, R62 ;  /* 0x00000004063e7825 */ /* 0x040fe200078e023e */
[----:B----4-:R-:W-:Y:S01]  /*8f10*/  CS2R R44, SRZ ;  /* 0x00000000002c7805 */ /* 0x010fe2000001ff00 */
        /* <DEDUP_REMOVED lines=13> */
[----:B------:R-:W-:Y:S01]  /*8ff0*/  IMAD.WIDE R82, R6, 0x4, R82 ;  /* 0x0000000406527825 */ /* 0x000fe200078e0252 */
[----:B-1----:R-:W-:Y:S01]  /*9000*/  CS2R R64, SRZ ;  /* 0x0000000000407805 */ /* 0x002fe2000001ff00 */
[----:B------:R1:W-:Y:S01]  /*9010*/  LDGSTS.E [R21+0x3bc00], desc[UR16][R80.64], P5 ;  /* 0x3bc0000050157fae */ /* 0x0003e2000a921850 */
[----:B--2---:R-:W-:-:S03]  /*9020*/  CS2R R68, SRZ ;  /* 0x0000000000447805 */ /* 0x004fc6000001ff00 */
[----:B------:R2:W-:Y:S01]  /*9030*/  LDGSTS.E [R20+0x38200], desc[UR16][R150.64], P5 ;  /* 0x3820000096147fae */ /* 0x0005e2000a921850 */
[----:B---3--:R-:W-:-:S03]  /*9040*/  CS2R R72, SRZ ;  /* 0x0000000000487805 */ /* 0x008fc6000001ff00 */
[----:B------:R-:W-:Y:S01]  /*9050*/  LDGSTS.E [R20+0x38600], desc[UR16][R154.64], P5 ;  /* 0x386000009a147fae */ /* 0x000fe2000a921850 */
[----:B----4-:R-:W-:-:S03]  /*9060*/  CS2R R76, SRZ ;  /* 0x00000000004c7805 */ /* 0x010fc6000001ff00 */
[----:B------:R3:W-:Y:S01]  /*9070*/  LDGSTS.E [R20+0x38a00], desc[UR16][R30.64], P5 ;  /* 0x38a000001e147fae */ /* 0x0007e2000a921850 */
[----:B-1----:R-:W-:-:S03]  /*9080*/  CS2R R80, SRZ ;  /* 0x0000000000507805 */ /* 0x002fc6000001ff00 */
[----:B------:R1:W-:Y:S01]  /*9090*/  LDGSTS.E [R20+0x38e00], desc[UR16][R34.64], P5 ;  /* 0x38e0000022147fae */ /* 0x0003e2000a921850 */
[----:B--2---:R-:W-:-:S03]  /*90a0*/  CS2R R150, SRZ ;  /* 0x0000000000967805 */ /* 0x004fc6000001ff00 */
[----:B------:R2:W-:Y:S04]  /*90b0*/  LDGSTS.E [R20+0x39200], desc[UR16][R38.64], P5 ;  /* 0x3920000026147fae */ /* 0x0005e8000a921850 */
[----:B------:R4:W-:Y:S01]  /*90c0*/  LDGSTS.E [R20+0x39600], desc[UR16][R42.64], P5 ;  /* 0x396000002a147fae */ /* 0x0009e2000a921850 */
[----:B---3--:R-:W-:-:S03]  /*90d0*/  CS2R R30, SRZ ;  /* 0x00000000001e7805 */ /* 0x008fc6000001ff00 */
[----:B------:R3:W-:Y:S01]  /*90e0*/  LDGSTS.E [R20+0x39a00], desc[UR16][R46.64], P5 ;  /* 0x39a000002e147fae */ /* 0x0007e2000a921850 */
[----:B-1----:R-:W-:-:S03]  /*90f0*/  CS2R R34, SRZ ;  /* 0x0000000000227805 */ /* 0x002fc6000001ff00 */
[----:B------:R1:W-:Y:S01]  /*9100*/  LDGSTS.E [R20+0x39e00], desc[UR16][R50.64], P5 ;  /* 0x39e0000032147fae */ /* 0x0003e2000a921850 */
[----:B--2---:R-:W-:-:S03]  /*9110*/  CS2R R38, SRZ ;  /* 0x0000000000267805 */ /* 0x004fc6000001ff00 */
[----:B------:R2:W-:Y:S01]  /*9120*/  LDGSTS.E [R20+0x3a200], desc[UR16][R54.64], P5 ;  /* 0x3a20000036147fae */ /* 0x0005e2000a921850 */
[----:B----4-:R-:W-:-:S03]  /*9130*/  CS2R R42, SRZ ;  /* 0x00000000002a7805 */ /* 0x010fc6000001ff00 */
        /* <DEDUP_REMOVED lines=14> */
[----:B------:R-:W0:Y:S01]  /*9220*/  LDGDEPBAR ;  /* 0x00000000000079af */ /* 0x000e220000000000 */
[----:B----4-:R-:W-:Y:S02]  /*9230*/  CS2R R74, SRZ ;  /* 0x00000000004a7805 */ /* 0x010fe4000001ff00 */
[----:B---3--:R-:W-:Y:S02]  /*9240*/  CS2R R78, SRZ ;  /* 0x00000000004e7805 */ /* 0x008fe4000001ff00 */
[----:B-1----:R-:W-:Y:S01]  /*9250*/  CS2R R82, SRZ ;  /* 0x0000000000527805 */ /* 0x002fe2000001ff00 */
[----:B------:R-:W-:Y:S06]  /*9260*/  @!P0 BRA `(.L_x_0) ;  /* 0x0000003000608947 */ /* 0x000fec0003800000 */
[----:B------:R-:W-:Y:S01]  /*9270*/  SHF.R.S32.HI R20, RZ, 0x1f, R207 ;  /* 0x0000001fff147819 */ /* 0x000fe200000114cf */
[----:B------:R-:W1:Y:S01]  /*9280*/  LDC.64 R24, c[0x0][0x210] ;  /* 0x00008400ff187b82 */ /* 0x000e620000000a00 */
[C---:B------:R-:W-:Y:S02]  /*9290*/  IADD3 R85, P1, R207.reuse, R19, RZ ;  /* 0x00000013cf557210 */ /* 0x040fe40007f3e0ff */
[C---:B------:R-:W-:Y:S02]  /*92a0*/  IADD3 R83, P2, R207.reuse, R18, RZ ;  /* 0x00000012cf537210 */ /* 0x040fe40007f5e0ff */
[C---:B------:R-:W-:Y:S02]  /*92b0*/  IADD3 R81, P3, R207.reuse, R17, RZ ;  /* 0x00000011cf517210 */ /* 0x040fe40007f7e0ff */
[----:B------:R-:W-:Y:S02]  /*92c0*/  IADD3 R79, P4, R207, R16, RZ ;  /* 0x00000010cf4f7210 */ /* 0x000fe40007f9e0ff */
[----:B------:R-:W-:-:S02]  /*92d0*/  LEA.HI.X.SX32 R86, R19, R20, 0x1, P1 ;  /* 0x0000001413567211 */ /* 0x000fc400008f0eff */
[-C--:B------:R-:W-:Y:S02]  /*92e0*/  LEA.HI.X.SX32 R84, R18, R20.reuse, 0x1, P2 ;  /* 0x0000001412547211 */ /* 0x080fe400010f0eff */
[----:B------:R-:W-:Y:S02]  /*92f0*/  LEA.HI.X.SX32 R82, R17, R20, 0x1, P3 ;  /* 0x0000001411527211 */ /* 0x000fe400018f0eff */
[C---:B------:R-:W-:Y:S02]  /*9300*/  IADD3 R77, P5, R207.reuse, R15, RZ ;  /* 0x0000000fcf4d7210 */ /* 0x040fe40007fbe0ff */
[C---:B------:R-:W-:Y:S02]  /*9310*/  IADD3 R75, P6, R207.reuse, R14, RZ ;  /* 0x0000000ecf4b7210 */ /* 0x040fe40007fde0ff */
[C---:B------:R-:W-:Y:S02]  /*9320*/  IADD3 R73, P0, R207.reuse, R13, RZ ;  /* 0x0000000dcf497210 */ /* 0x040fe40007f1e0ff */
[----:B------:R-:W-:-:S02]  /*9330*/  IADD3 R71, P1, R207, R12, RZ ;  /* 0x0000000ccf477210 */ /* 0x000fc40007f3e0ff */
[C---:B------:R-:W-:Y:S02]  /*9340*/  IADD3 R69, P2, R207.reuse, R11, RZ ;  /* 0x0000000bcf457210 */ /* 0x040fe40007f5e0ff */
[C---:B------:R-:W-:Y:S02]  /*9350*/  IADD3 R252, P3, R207.reuse, R10, RZ ;  /* 0x0000000acffc7210 */ /* 0x040fe40007f7e0ff */
[-C--:B------:R-:W-:Y:S02]  /*9360*/  LEA.HI.X.SX32 R80, R16, R20.reuse, 0x1, P4 ;  /* 0x0000001410507211 */ /* 0x080fe400020f0eff */
[----:B------:R-:W-:Y:S02]  /*9370*/  IADD3 R250, P4, R207, R251, RZ ;  /* 0x000000fbcffa7210 */ /* 0x000fe40007f9e0ff */
[-C--:B------:R-:W-:Y:S02]  /*9380*/  LEA.HI.X.SX32 R78, R15, R20.reuse, 0x1, P5 ;  /* 0x000000140f4e7211 */ /* 0x080fe400028f0eff */
[----:B------:R-:W-:-:S02]  /*9390*/  LEA.HI.X.SX32 R76, R14, R20, 0x1, P6 ;  /* 0x000000140e4c7211 */ /* 0x000fc400030f0eff */
[-C--:B------:R-:W-:Y:S02]  /*93a0*/  LEA.HI.X.SX32 R74, R13, R20.reuse, 0x1, P0 ;  /* 0x000000140d4a7211 */ /* 0x080fe400000f0eff */
[-C--:B------:R-:W-:Y:S02]  /*93b0*/  LEA.HI.X.SX32 R72, R12, R20.reuse, 0x1, P1 ;  /* 0x000000140c487211 */ /* 0x080fe400008f0eff */
[-C--:B------:R-:W-:Y:S01]  /*93c0*/  LEA.HI.X.SX32 R70, R11, R20.reuse, 0x1, P2 ;  /* 0x000000140b467211 */ /* 0x080fe200010f0eff */
[----:B------:R-:W2:Y:S01]  /*93d0*/  LDL.LU R12, [R1+0x4] ;  /* 0x00000400010c7983 */ /* 0x000ea20000300800 */
[----:B------:R-:W-:Y:S02]  /*93e0*/  LEA.HI.X.SX32 R68, R10, R20, 0x1, P3 ;  /* 0x000000140a447211 */ /* 0x000fe400018f0eff */
[C---:B------:R-:W-:Y:S02]  /*93f0*/  IADD3 R248, P5, R207.reuse, R249, RZ ;  /* 0x000000f9cff87210 */ /* 0x040fe40007fbe0ff */
[----:B------:R-:W-:-:S02]  /*9400*/  IADD3 R246, P6, R207, R247, RZ ;  /* 0x000000f7cff67210 */ /* 0x000fc40007fde0ff */
[C---:B------:R-:W-:Y:S02]  /*9410*/  IADD3 R244, P0, R207.reuse, R245, RZ ;  /* 0x000000f5cff47210 */ /* 0x040fe40007f1e0ff */
[C---:B------:R-:W-:Y:S02]  /*9420*/  IADD3 R242, P1, R207.reuse, R243, RZ ;  /* 0x000000f3cff27210 */ /* 0x040fe40007f3e0ff */
[C---:B------:R-:W-:Y:S02]  /*9430*/  IADD3 R240, P2, R207.reuse, R241, RZ ;  /* 0x000000f1cff07210 */ /* 0x040fe40007f5e0ff */
[----:B------:R-:W-:Y:S02]  /*9440*/  IADD3 R238, P3, R207, R239, RZ ;  /* 0x000000efcfee7210 */ /* 0x000fe40007f7e0ff */
[----:B------:R-:W-:Y:S02]  /*9450*/  LEA.HI.X.SX32 R251, R251, R20, 0x1, P4 ;  /* 0x00000014fbfb7211 */ /* 0x000fe400020f0eff */
[----:B------:R-:W-:-:S02]  /*9460*/  IADD3 R236, P4, R207, R237, RZ ;  /* 0x000000edcfec7210 */ /* 0x000fc40007f9e0ff */
[-C--:B------:R-:W-:Y:S02]  /*9470*/  LEA.HI.X.SX32 R249, R249, R20.reuse, 0x1, P5 ;  /* 0x00000014f9f97211 */ /* 0x080fe400028f0eff */
[-C--:B------:R-:W-:Y:S02]  /*9480*/  LEA.HI.X.SX32 R247, R247, R20.reuse, 0x1, P6 ;  /* 0x00000014f7f77211 */ /* 0x080fe400030f0eff */
[-C--:B------:R-:W-:Y:S02]  /*9490*/  LEA.HI.X.SX32 R245, R245, R20.reuse, 0x1, P0 ;  /* 0x00000014f5f57211 */ /* 0x080fe400000f0eff */
[-C--:B------:R-:W-:Y:S02]  /*94a0*/  LEA.HI.X.SX32 R243, R243, R20.reuse, 0x1, P1 ;  /* 0x00000014f3f37211 */ /* 0x080fe400008f0eff */
[-C--:B------:R-:W-:Y:S02]  /*94b0*/  LEA.HI.X.SX32 R241, R241, R20.reuse, 0x1, P2 ;  /* 0x00000014f1f17211 */ /* 0x080fe400010f0eff */
[----:B------:R-:W-:-:S02]  /*94c0*/  LEA.HI.X.SX32 R239, R239, R20, 0x1, P3 ;  /* 0x00000014efef7211 */ /* 0x000fc400018f0eff */
[C---:B------:R-:W-:Y:S02]  /*94d0*/  IADD3 R234, P5, R207.reuse, R235, RZ ;  /* 0x000000ebcfea7210 */ /* 0x040fe40007fbe0ff */
[C---:B------:R-:W-:Y:S02]  /*94e0*/  IADD3 R232, P6, R207.reuse, R233, RZ ;  /* 0x000000e9cfe87210 */ /* 0x040fe40007fde0ff */
[C---:B------:R-:W-:Y:S02]  /*94f0*/  IADD3 R230, P0, R207.reuse, R231, RZ ;  /* 0x000000e7cfe67210 */ /* 0x040fe40007f1e0ff */
[C---:B------:R-:W-:Y:S02]  /*9500*/  IADD3 R228, P1, R207.reuse, R229, RZ ;  /* 0x000000e5cfe47210 */ /* 0x040fe40007f3e0ff */
[C---:B------:R-:W-:Y:S02]  /*9510*/  IADD3 R226, P2, R207.reuse, R227, RZ ;  /* 0x000000e3cfe27210 */ /* 0x040fe40007f5e0ff */
[----:B------:R-:W-:-:S02]  /*9520*/  IADD3 R224, P3, R207, R225, RZ ;  /* 0x000000e1cfe07210 */ /* 0x000fc40007f7e0ff */
[-C--:B------:R-:W-:Y:S02]  /*9530*/  LEA.HI.X.SX32 R237, R237, R20.reuse, 0x1, P4 ;  /* 0x00000014eded7211 */ /* 0x080fe400020f0eff */
[----:B------:R-:W-:Y:S02]  /*9540*/  IADD3 R221, P4, R207, R223, RZ ;  /* 0x000000dfcfdd7210 */ /* 0x000fe40007f9e0ff */
[-C--:B------:R-:W-:Y:S02]  /*9550*/  LEA.HI.X.SX32 R235, R235, R20.reuse, 0x1, P5 ;  /* 0x00000014ebeb7211 */ /* 0x080fe400028f0eff */
[-C--:B------:R-:W-:Y:S02]  /*9560*/  LEA.HI.X.SX32 R233, R233, R20.reuse, 0x1, P6 ;  /* 0x00000014e9e97211 */ /* 0x080fe400030f0eff */
[-C--:B------:R-:W-:Y:S02]  /*9570*/  LEA.HI.X.SX32 R231, R231, R20.reuse, 0x1, P0 ;  /* 0x00000014e7e77211 */ /* 0x080fe400000f0eff */
        /* <DEDUP_REMOVED lines=8> */
[----:B------:R-:W-:Y:S02]  /*9600*/  IADD3 R209, P3, R207, R210, RZ ;  /* 0x000000d2cfd17210 */ /* 0x000fe40007f7e0ff */
[----:B------:R-:W-:Y:S02]  /*9610*/  LEA.HI.X.SX32 R223, R223, R20, 0x1, P4 ;  /* 0x00000014dfdf7211 */ /* 0x000fe400020f0eff */
[----:B------:R-:W-:Y:S02]  /*9620*/  IADD3 R207, P4, R207, R208, RZ ;  /* 0x000000d0cfcf7210 */ /* 0x000fe40007f9e0ff */
[----:B------:R-:W-:Y:S02]  /*9630*/  SHF.R.S32.HI R11, RZ, 0x1f, R7 ;  /* 0x0000001fff0b7819 */ /* 0x000fe40000011407 */
[----:B------:R-:W-:-:S02]  /*9640*/  LEA.HI.X.SX32 R208, R208, R20, 0x1, P4 ;  /* 0x00000014d0d07211 */ /* 0x000fc400020f0eff */
[C---:B------:R-:W-:Y:S02]  /*9650*/  IADD3 R197, P4, R7.reuse, R198, RZ ;  /* 0x000000c607c57210 */ /* 0x040fe40007f9e0ff */
[----:B------:R-:W-:Y:S02]  /*9660*/  LEA.HI.X.SX32 R210, R210, R20, 0x1, P3 ;  /* 0x00000014d2d27211 */ /* 0x000fe400018f0eff */
[C---:B------:R-:W-:Y:S02]  /*9670*/  IADD3 R199, P3, R7.reuse, R200, RZ ;  /* 0x000000c807c77210 */ /* 0x040fe40007f7e0ff */
[----:B------:R-:W-:Y:S02]  /*9680*/  LEA.HI.X.SX32 R198, R198, R11, 0x1, P4 ;  /* 0x0000000bc6c67211 */ /* 0x000fe400020f0eff */
[----:B------:R-:W-:Y:S02]  /*9690*/  IADD3 R18, P4, R7, R165, RZ ;  /* 0x000000a507127210 */ /* 0x000fe40007f9e0ff */
[----:B------:R-:W-:-:S02]  /*96a0*/  LEA.HI.X.SX32 R200, R200, R11, 0x1, P3 ;  /* 0x0000000bc8c87211 */ /* 0x000fc400018f0eff */
[----:B------:R-:W-:Y:S02]  /*96b0*/  IADD3 R16, P3, R7, R164, RZ ;  /* 0x000000a407107210 */ /* 0x000fe40007f7e0ff */
[-C--:B------:R-:W-:Y:S02]  /*96c0*/  LEA.HI.X.SX32 R17, R165, R11.reuse, 0x1, P4 ;  /* 0x0000000ba5117211 */ /* 0x080fe400020f0eff */
[C---:B------:R-:W-:Y:S02]  /*96d0*/  IADD3 R158, P4, R7.reuse, R170, RZ ;  /* 0x000000aa079e7210 */ /* 0x040fe40007f9e0ff */
[----:B------:R-:W-:Y:S02]  /*96e0*/  LEA.HI.X.SX32 R15, R164, R11, 0x1, P3 ;  /* 0x0000000ba40f7211 */ /* 0x000fe400018f0eff */
[----:B------:R-:W-:Y:S02]  /*96f0*/  IADD3 R156, P3, R7, R169, RZ ;  /* 0x000000a9079c7210 */ /* 0x000fe40007f7e0ff */
[----:B------:R-:W-:-:S02]  /*9700*/  LEA.HI.X.SX32 R157, R170, R11, 0x1, P4 ;  /* 0x0000000baa9d7211 */ /* 0x000fc400020f0eff */
[----:B------:R-:W-:Y:S02]  /*9710*/  IADD3 R170, P4, R7, R181, RZ ;  /* 0x000000b507aa7210 */ /* 0x000fe40007f9e0ff */
[-C--:B------:R-:W-:Y:S02]  /*9720*/  LEA.HI.X.SX32 R155, R169, R11.reuse, 0x1, P3 ;  /* 0x0000000ba99b7211 */ /* 0x080fe400018f0eff */
[----:B------:R-:W-:Y:S02]  /*9730*/  LEA.HI.X.SX32 R169, R181, R11, 0x1, P4 ;  /* 0x0000000bb5a97211 */ /* 0x000fe400020f0eff */
[----:B------:R-:W3:Y:S01]  /*9740*/  LDL.LU R181, [R1] ;  /* 0x0000000001b57983 */ /* 0x000ee20000300800 */
[----:B------:R-:W-:Y:S02]  /*9750*/  LEA.HI.X.SX32 R214, R214, R20, 0x1, P1 ;  /* 0x00000014d6d67211 */ /* 0x000fe400008f0eff */
[----:B------:R-:W-:Y:S02]  /*9760*/  IADD3 R203, P1, R7, R204, RZ ;  /* 0x000000cc07cb7210 */ /* 0x000fe40007f3e0ff */
[----:B------:R-:W-:-:S02]  /*9770*/  LEA.HI.X.SX32 R216, R216, R20, 0x1, P0 ;  /* 0x00000014d8d87211 */ /* 0x000fc400000f0eff */
[----:B------:R-:W-:Y:S02]  /*9780*/  LEA.HI.X.SX32 R212, R212, R20, 0x1, P2 ;  /* 0x00000014d4d47211 */ /* 0x000fe400010f0eff */
[C---:B------:R-:W-:Y:S02]  /*9790*/  IADD3 R205, P0, R7.reuse, R206, RZ ;  /* 0x000000ce07cd7210 */ /* 0x040fe40007f1e0ff */
[C---:B------:R-:W-:Y:S02]  /*97a0*/  IADD3 R201, P2, R7.reuse, R202, RZ ;  /* 0x000000ca07c97210 */ /* 0x040fe40007f5e0ff */
[-C--:B------:R-:W-:Y:S02]  /*97b0*/  LEA.HI.X.SX32 R204, R204, R11.reuse, 0x1, P1 ;  /* 0x0000000bcccc7211 */ /* 0x080fe400008f0eff */
[----:B------:R-:W-:Y:S02]  /*97c0*/  IADD3 R189, P1, R7, R192, RZ ;  /* 0x000000c007bd7210 */ /* 0x000fe40007f3e0ff */
[----:B------:R-:W-:-:S02]  /*97d0*/  LEA.HI.X.SX32 R206, R206, R11, 0x1, P0 ;  /* 0x0000000bcece7211 */ /* 0x000fc400000f0eff */
[-C--:B------:R-:W-:Y:S02]  /*97e0*/  LEA.HI.X.SX32 R202, R202, R11.reuse, 0x1, P2 ;  /* 0x0000000bcaca7211 */ /* 0x080fe400010f0eff */
[C---:B------:R-:W-:Y:S02]  /*97f0*/  IADD3 R193, P0, R7.reuse, R194, RZ ;  /* 0x000000c207c17210 */ /* 0x040fe40007f1e0ff */
[C---:B------:R-:W-:Y:S02]  /*9800*/  IADD3 R14, P2, R7.reuse, R162, RZ ;  /* 0x000000a2070e7210 */ /* 0x040fe40007f5e0ff */
[----:B------:R-:W-:Y:S02]  /*9810*/  LEA.HI.X.SX32 R192, R192, R11, 0x1, P1 ;  /* 0x0000000bc0c07211 */ /* 0x000fe400008f0eff */
[----:B------:R-:W-:Y:S02]  /*9820*/  IADD3 R152, P1, R7, R167, RZ ;  /* 0x000000a707987210 */ /* 0x000fe40007f3e0ff */
[----:B------:R-:W-:-:S02]  /*9830*/  LEA.HI.X.SX32 R194, R194, R11, 0x1, P0 ;  /* 0x0000000bc2c27211 */ /* 0x000fc400000f0eff */
[-C--:B------:R-:W-:Y:S02]  /*9840*/  LEA.HI.X.SX32 R13, R162, R11.reuse, 0x1, P2 ;  /* 0x0000000ba20d7211 */ /* 0x080fe400010f0eff */
[C---:B------:R-:W-:Y:S02]  /*9850*/  IADD3 R22, P0, R7.reuse, R166, RZ ;  /* 0x000000a607167210 */ /* 0x040fe40007f1e0ff */
[----:B------:R-:W-:Y:S02]  /*9860*/  IADD3 R154, P2, R7, R168, RZ ;  /* 0x000000a8079a7210 */ /* 0x000fe40007f5e0ff */
[----:B------:R-:W-:Y:S02]  /*9870*/  LEA.HI.X.SX32 R23, R167, R11, 0x1, P1 ;  /* 0x0000000ba7177211 */ /* 0x000fe400008f0eff */
[----:B------:R-:W-:Y:S02]  /*9880*/  IADD3 R164, P1, R7, R163, RZ ;  /* 0x000000a307a47210 */ /* 0x000fe40007f3e0ff */
[----:B------:R-:W-:-:S02]  /*9890*/  LEA.HI.X.SX32 R21, R166, R11, 0x1, P0 ;  /* 0x0000000ba6157211 */ /* 0x000fc400000f0eff */
[----:B------:R-:W-:Y:S02]  /*98a0*/  LEA.HI.X.SX32 R153, R168, R11, 0x1, P2 ;  /* 0x0000000ba8997211 */ /* 0x000fe400010f0eff */
[----:B------:R-:W-:Y:S02]  /*98b0*/  IADD3 R166, P2, R7, R175, RZ ;  /* 0x000000af07a67210 */ /* 0x000fe40007f5e0ff */
[----:B------:R-:W-:Y:S02]  /*98c0*/  LEA.HI.X.SX32 R163, R163, R11, 0x1, P1 ;  /* 0x0000000ba3a37211 */ /* 0x000fe400008f0eff */
[----:B------:R-:W-:Y:S02]  /*98d0*/  IADD3 R176, P1, R7, R191, RZ ;  /* 0x000000bf07b07210 */ /* 0x000fe40007f3e0ff */
[----:B------:R-:W-:Y:S02]  /*98e0*/  LEA.HI.X.SX32 R165, R175, R11, 0x1, P2 ;  /* 0x0000000bafa57211 */ /* 0x000fe400010f0eff */
[----:B------:R-:W-:-:S02]  /*98f0*/  IADD3 R168, P3, R7, R177, RZ ;  /* 0x000000b107a87210 */ /* 0x000fc40007f7e0ff */
[-C--:B------:R-:W-:Y:S02]  /*9900*/  LEA.HI.X.SX32 R175, R191, R11.reuse, 0x1, P1 ;  /* 0x0000000bbfaf7211 */ /* 0x080fe400008f0eff */
[----:B------:R-:W-:Y:S02]  /*9910*/  IADD3 R178, P2, R7, R222, RZ ;  /* 0x000000de07b27210 */ /* 0x000fe40007f5e0ff */
[----:B------:R-:W-:Y:S02]  /*9920*/  SHF.L.U64.HI R191, R85, 0x2, R86 ;  /* 0x0000000255bf7819 */ /* 0x000fe40000010256 */
[-C--:B------:R-:W-:Y:S02]  /*9930*/  LEA.HI.X.SX32 R167, R177, R11.reuse, 0x1, P3 ;  /* 0x0000000bb1a77211 */ /* 0x080fe400018f0eff */
[----:B------:R-:W-:Y:S01]  /*9940*/  LEA.HI.X.SX32 R177, R222, R11, 0x1, P2 ;  /* 0x0000000bdeb17211 */ /* 0x000fe200010f0eff */
[----:B------:R-:W-:Y:S01]  /*9950*/  IMAD.SHL.U32 R222, R85, 0x4, RZ ;  /* 0x0000000455de7824 */ /* 0x000fe200078e00ff */
[----:B------:R4:W-:Y:S01]  /*9960*/  STL [R1+0x48], R191 ;  /* 0x000048bf01007387 */ /* 0x0009e20000100800 */
[----:B------:R-:W-:-:S02]  /*9970*/  LEA.HI.X.SX32 R220, R220, R20, 0x1, P5 ;  /* 0x00000014dcdc7211 */ /* 0x000fc400028f0eff */
[----:B------:R-:W-:Y:S01]  /*9980*/  IADD3 R186, P5, R7, R8, RZ ;  /* 0x0000000807ba7210 */ /* 0x000fe20007fbe0ff */
[----:B------:R5:W-:Y:S01]  /*9990*/  STL [R1+0x44], R222 ;  /* 0x000044de01007387 */ /* 0x000be20000100800 */
[C---:B----4-:R-:W-:Y:S01]  /*99a0*/  SHF.L.U64.HI R191, R83.reuse, 0x2, R84 ;  /* 0x0000000253bf7819 */ /* 0x050fe20000010254 */
[----:B-----5:R-:W-:-:S04]  /*99b0*/  IMAD.SHL.U32 R222, R83, 0x4, RZ ;  /* 0x0000000453de7824 */ /* 0x020fc800078e00ff */
[----:B------:R4:W-:Y:S01]  /*99c0*/  STL [R1+0x40], R191 ;  /* 0x000040bf01007387 */ /* 0x0009e20000100800 */
[----:B------:R-:W-:Y:S02]  /*99d0*/  LEA.HI.X.SX32 R185, R8, R11, 0x1, P5 ;  /* 0x0000000b08b97211 */ /* 0x000fe400028f0eff */
[----:B------:R-:W-:Y:S01]  /*99e0*/  IADD3 R195, P5, R7, R196, RZ ;  /* 0x000000c407c37210 */ /* 0x000fe20007fbe0ff */
[----:B------:R5:W-:Y:S01]  /*99f0*/  STL [R1+0x3c], R222 ;  /* 0x00003cde01007387 */ /* 0x000be20000100800 */
[----:B------:R-:W-:Y:S01]  /*9a00*/  LEA.HI.X.SX32 R218, R218, R20, 0x1, P6 ;  /* 0x00000014dada7211 */ /* 0x000fe200030f0eff */
[----:B------:R-:W1:Y:S01]  /*9a10*/  LDC.64 R8, c[0x0][0x218] ;  /* 0x00008600ff087b82 */ /* 0x000e620000000a00 */
[C---:B----4-:R-:W-:Y:S01]  /*9a20*/  SHF.L.U64.HI R191, R81.reuse, 0x2, R82 ;  /* 0x0000000251bf7819 */ /* 0x050fe20000010252 */
[----:B-----5:R-:W-:-:S04]  /*9a30*/  IMAD.SHL.U32 R222, R81, 0x4, RZ ;  /* 0x0000000451de7824 */ /* 0x020fc800078e00ff */
[----:B------:R4:W-:Y:S01]  /*9a40*/  STL [R1+0x38], R191 ;  /* 0x000038bf01007387 */ /* 0x0009e20000100800 */
[----:B------:R-:W-:Y:S02]  /*9a50*/  LEA.HI.X.SX32 R196, R196, R11, 0x1, P5 ;  /* 0x0000000bc4c47211 */ /* 0x000fe400028f0eff */
[C---:B------:R-:W-:Y:S01]  /*9a60*/  IADD3 R20, P5, R7.reuse, R161, RZ ;  /* 0x000000a107147210 */ /* 0x040fe20007fbe0ff */
[----:B------:R5:W-:Y:S01]  /*9a70*/  STL [R1+0x34], R222 ;  /* 0x000034de01007387 */ /* 0x000be20000100800 */
[----:B------:R-:W-:Y:S02]  /*9a80*/  IADD3 R162, P0, R7, R173, RZ ;  /* 0x000000ad07a27210 */ /* 0x000fe40007f1e0ff */
[----:B----4-:R-:W-:Y:S02]  /*9a90*/  SHF.L.U64.HI R191, R79, 0x2, R80 ;  /* 0x000000024fbf7819 */ /* 0x010fe40000010250 */
[----:B------:R-:W-:Y:S01]  /*9aa0*/  LEA.HI.X.SX32 R19, R161, R11, 0x1, P5 ;  /* 0x0000000ba1137211 */ /* 0x000fe200028f0eff */
[----:B-----5:R-:W-:-:S02]  /*9ab0*/  IMAD.SHL.U32 R222, R79, 0x4, RZ ;  /* 0x000000044fde7824 */ /* 0x020fc400078e00ff */
[----:B------:R4:W-:Y:S01]  /*9ac0*/  STL [R1+0x30], R191 ;  /* 0x000030bf01007387 */ /* 0x0009e20000100800 */
[-C--:B------:R-:W-:Y:S02]  /*9ad0*/  LEA.HI.X.SX32 R161, R173, R11.reuse, 0x1, P0 ;  /* 0x0000000bada17211 */ /* 0x080fe400000f0eff */
[----:B------:R-:W-:Y:S01]  /*9ae0*/  IADD3 R174, P0, R7, R188, RZ ;  /* 0x000000bc07ae7210 */ /* 0x000fe20007f1e0ff */
[----:B------:R5:W-:Y:S01]  /*9af0*/  STL [R1+0x2c], R222 ;  /* 0x00002cde01007387 */ /* 0x000be20000100800 */
[C---:B----4-:R-:W-:Y:S02]  /*9b00*/  SHF.L.U64.HI R191, R77.reuse, 0x2, R78 ;  /* 0x000000024dbf7819 */ /* 0x050fe4000001024e */
[----:B------:R-:W-:Y:S01]  /*9b10*/  LEA.HI.X.SX32 R173, R188, R11, 0x1, P0 ;  /* 0x0000000bbcad7211 */ /* 0x000fe200000f0eff */
[----:B-----5:R-:W-:Y:S02]  /*9b20*/  IMAD.SHL.U32 R222, R77, 0x4, RZ ;  /* 0x000000044dde7824 */ /* 0x020fe400078e00ff */
[----:B------:R4:W-:Y:S01]  /*9b30*/  STL [R1+0x28], R191 ;  /* 0x000028bf01007387 */ /* 0x0009e20000100800 */
[----:B------:R-:W5:Y:S03]  /*9b40*/  LDC R188, c[0x0][0x230] ;  /* 0x00008c00ffbc7b82 */ /* 0x000f660000000800 */
[----:B------:R1:W-:Y:S01]  /*9b50*/  STL [R1+0x24], R222 ;  /* 0x000024de01007387 */ /* 0x0003e20000100800 */
[C---:B----4-:R-:W-:Y:S01]  /*9b60*/  SHF.L.U64.HI R191, R75.reuse, 0x2, R76 ;  /* 0x000000024bbf7819 */ /* 0x050fe2000001024c */
[----:B-1----:R-:W-:-:S04]  /*9b70*/  IMAD.SHL.U32 R222, R75, 0x4, RZ ;  /* 0x000000044bde7824 */ /* 0x002fc800078e00ff */
[----:B------:R1:W-:Y:S01]  /*9b80*/  STL [R1+0x20], R191 ;  /* 0x000020bf01007387 */ /* 0x0003e20000100800 */
[----:B------:R-:W-:-:S03]  /*9b90*/  IADD3 R160, P5, R7, R171, RZ ;  /* 0x000000ab07a07210 */ /* 0x000fc60007fbe0ff */
[----:B------:R4:W-:Y:S01]  /*9ba0*/  STL [R1+0x1c], R222 ;  /* 0x00001cde01007387 */ /* 0x0009e20000100800 */
[C---:B-1----:R-:W-:Y:S01]  /*9bb0*/  SHF.L.U64.HI R191, R73.reuse, 0x2, R74 ;  /* 0x0000000249bf7819 */ /* 0x042fe2000001024a */
[----:B----4-:R-:W-:-:S04]  /*9bc0*/  IMAD.SHL.U32 R222, R73, 0x4, RZ ;  /* 0x0000000449de7824 */ /* 0x010fc800078e00ff */
[----:B------:R1:W-:Y:S01]  /*9bd0*/  STL [R1+0x18], R191 ;  /* 0x000018bf01007387 */ /* 0x0003e20000100800 */
[----:B------:R-:W-:Y:S02]  /*9be0*/  LEA.HI.X.SX32 R159, R171, R11, 0x1, P5 ;  /* 0x0000000bab9f7211 */ /* 0x000fe400028f0eff */
[----:B------:R-:W-:Y:S01]  /*9bf0*/  IADD3 R172, P5, R7, R183, RZ ;  /* 0x000000b707ac7210 */ /* 0x000fe20007fbe0ff */
[----:B------:R4:W-:Y:S01]  /*9c00*/  STL [R1+0x14], R222 ;  /* 0x000014de01007387 */ /* 0x0009e20000100800 */
[C---:B-1----:R-:W-:Y:S02]  /*9c10*/  SHF.L.U64.HI R191, R71.reuse, 0x2, R72 ;  /* 0x0000000247bf7819 */ /* 0x042fe40000010248 */
[----:B------:R-:W-:Y:S01]  /*9c20*/  SHF.R.S32.HI R10, RZ, 0x1f, R187 ;  /* 0x0000001fff0a7819 */ /* 0x000fe200000114bb */
[----:B----4-:R-:W-:Y:S02]  /*9c30*/  IMAD.SHL.U32 R222, R71, 0x4, RZ ;  /* 0x0000000447de7824 */ /* 0x010fe400078e00ff */
[----:B------:R1:W-:Y:S01]  /*9c40*/  STL [R1+0x10], R191 ;  /* 0x000010bf01007387 */ /* 0x0003e20000100800 */
[----:B------:R-:W-:-:S02]  /*9c50*/  SHF.R.S32.HI R87, RZ, 0x1f, R6 ;  /* 0x0000001fff577819 */ /* 0x000fc40000011406 */
[----:B------:R-:W-:Y:S01]  /*9c60*/  LEA.HI.X.SX32 R171, R183, R11, 0x1, P5 ;  /* 0x0000000bb7ab7211 */ /* 0x000fe200028f0eff */
[----:B------:R4:W-:Y:S01]  /*9c70*/  STL [R1+0xc], R222 ;  /* 0x00000cde01007387 */ /* 0x0009e20000100800 */
[----:B------:R-:W-:Y:S02]  /*9c80*/  SHF.R.S32.HI R190, RZ, 0x1f, R5 ;  /* 0x0000001fffbe7819 */ /* 0x000fe40000011405 */
[----:B-1----:R-:W-:Y:S02]  /*9c90*/  SHF.L.U64.HI R191, R69, 0x2, R70 ;  /* 0x0000000245bf7819 */ /* 0x002fe40000010246 */
[----:B------:R-:W-:Y:S02]  /*9ca0*/  IADD3 R180, P3, R7, R179, RZ ;  /* 0x000000b307b47210 */ /* 0x000fe40007f7e0ff */
[----:B------:R-:W-:Y:S01]  /*9cb0*/  LEA.HI R187, R10, R187, RZ, 0x5 ;  /* 0x000000bb0abb7211 */ /* 0x000fe200078f28ff */
[----:B----4-:R-:W-:Y:S01]  /*9cc0*/  IMAD.SHL.U32 R222, R69, 0x4, RZ ;  /* 0x0000000445de7824 */ /* 0x010fe200078e00ff */
[----:B------:R1:W-:Y:S01]  /*9cd0*/  STL [R1+0x8], R191 ;  /* 0x000008bf01007387 */ /* 0x0003e20000100800 */
[----:B------:R-:W-:Y:S01]  /*9ce0*/  IMAD R27, R87, 0x1c, RZ ;  /* 0x0000001c571b7824 */ /* 0x000fe200078e02ff */
[----:B--2---:R-:W-:Y:S01]  /*9cf0*/  IADD3 R184, P5, R7, R12, RZ ;  /* 0x0000000c07b87210 */ /* 0x004fe20007fbe0ff */
[----:B------:R-:W-:Y:S01]  /*9d00*/  IMAD.WIDE.U32 R8, R6, 0x1c, R8 ;  /* 0x0000001c06087825 */ /* 0x000fe200078e0008 */
[----:B------:R-:W-:-:S02]  /*9d10*/  LEA.HI.X.SX32 R179, R179, R11, 0x1, P3 ;  /* 0x0000000bb3b37211 */ /* 0x000fc400018f0eff */
[----:B-1----:R-:W-:Y:S01]  /*9d20*/  SHF.L.U64.HI R191, R252, 0x2, R68 ;  /* 0x00000002fcbf7819 */ /* 0x002fe20000010244 */
[----:B------:R-:W-:Y:S01]  /*9d30*/  IMAD R29, R190, 0x1c, RZ ;  /* 0x0000001cbe1d7824 */ /* 0x000fe200078e02ff */
[----:B------:R-:W-:Y:S01]  /*9d40*/  LEA.HI.X.SX32 R183, R12, R11, 0x1, P5 ;  /* 0x0000000b0cb77211 */ /* 0x000fe200028f0eff */
[----:B------:R-:W-:Y:S01]  /*9d50*/  IMAD.WIDE.U32 R24, R5, 0x1c, R24 ;  /* 0x0000001c05187825 */ /* 0x000fe200078e0018 */
[----:B------:R-:W-:Y:S01]  /*9d60*/  SHF.R.S32.HI R187, RZ, 0x5, R187 ;  /* 0x00000005ffbb7819 */ /* 0x000fe200000114bb */
[----:B------:R-:W-:Y:S02]  /*9d70*/  STL [R1+0x4], R222 ;  /* 0x000004de01007387 */ /* 0x000fe40000100800 */
[----:B-----5:R-:W-:Y:S01]  /*9d80*/  VIADD R188, R188, 0xffffff20 ;  /* 0xffffff20bcbc7836 */ /* 0x020fe20000000000 */
[----:B------:R-:W-:Y:S01]  /*9d90*/  SHF.L.U64.HI R251, R250, 0x2, R251 ;  /* 0x00000002fafb7819 */ /* 0x000fe200000102fb */
[----:B------:R-:W-:Y:S01]  /*9da0*/  IMAD.MOV.U32 R12, RZ, RZ, R8 ;  /* 0x000000ffff0c7224 */ /* 0x000fe200078e0008 */
[----:B------:R1:W-:Y:S01]  /*9db0*/  STL [R1], R191 ;  /* 0x000000bf01007387 */ /* 0x0003e20000100800 */
[----:B------:R-:W-:Y:S01]  /*9dc0*/  IMAD.IADD R8, R25, 0x1, R29 ;  /* 0x0000000119087824 */ /* 0x000fe200078e021d */
[----:B------:R-:W-:Y:S01]  /*9dd0*/  SHF.L.U64.HI R249, R248, 0x2, R249 ;  /* 0x00000002f8f97819 */ /* 0x000fe200000102f9 */
[----:B------:R-:W-:Y:S01]  /*9de0*/  IMAD.MOV.U32 R10, RZ, RZ, R188 ;  /* 0x000000ffff0a7224 */ /* 0x000fe200078e00bc */
[----:B------:R-:W-:Y:S01]  /*9df0*/  SHF.L.U64.HI R247, R246, 0x2, R247 ;  /* 0x00000002f6f77819 */ /* 0x000fe200000102f7 */
[----:B------:R-:W-:Y:S01]  /*9e00*/  IMAD.MOV.U32 R188, RZ, RZ, RZ ;  /* 0x000000ffffbc7224 */ /* 0x000fe200078e00ff */
[----:B------:R-:W-:-:S02]  /*9e10*/  SHF.L.U64.HI R245, R244, 0x2, R245 ;  /* 0x00000002f4f57819 */ /* 0x000fc400000102f5 */
[----:B------:R-:W-:Y:S02]  /*9e20*/  CS2R R88, SRZ ;  /* 0x0000000000587805 */ /* 0x000fe4000001ff00 */
[----:B------:R-:W-:Y:S02]  /*9e30*/  SHF.L.U64.HI R243, R242, 0x2, R243 ;  /* 0x00000002f2f37819 */ /* 0x000fe400000102f3 */
[----:B------:R-:W-:Y:S02]  /*9e40*/  CS2R R90, SRZ ;  /* 0x00000000005a7805 */ /* 0x000fe4000001ff00 */
[----:B------:R-:W-:Y:S02]  /*9e50*/  SHF.L.U64.HI R241, R240, 0x2, R241 ;  /* 0x00000002f0f17819 */ /* 0x000fe400000102f1 */
[----:B------:R-:W-:Y:S02]  /*9e60*/  CS2R R92, SRZ ;  /* 0x00000000005c7805 */ /* 0x000fe4000001ff00 */
        /* <DEDUP_REMOVED lines=75> */
[C---:B---3--:R-:W-:Y:S02]  /*a320*/  IADD3 R182, P4, R7.reuse, R181, RZ ;  /* 0x000000b507b67210 */ /* 0x048fe40007f9e0ff */
[----:B------:R-:W-:Y:S02]  /*a330*/  SHF.L.U64.HI R7, R7, 0x2, R11 ;  /* 0x0000000207077819 */ /* 0x000fe4000001020b */
[----:B------:R-:W-:Y:S01]  /*a340*/  LEA.HI.X.SX32 R181, R181, R11, 0x1, P4 ;  /* 0x0000000bb5b57211 */ /* 0x000fe200020f0eff */
[----:B------:R-:W-:Y:S01]  /*a350*/  IMAD.IADD R11, R9, 0x1, R27 ;  /* 0x00000001090b7824 */ /* 0x000fe200078e021b */
[----:B------:R-:W-:Y:S01]  /*a360*/  SHF.L.U64.HI R169, R170, 0x2, R169 ;  /* 0x00000002aaa97819 */ /* 0x000fe200000102a9 */
[----:B------:R-:W-:Y:S01]  /*a370*/  IMAD.MOV.U32 R9, RZ, RZ, R24 ;  /* 0x000000ffff097224 */ /* 0x000fe200078e0018 */
        /* <DEDUP_REMOVED lines=16> */
[----:B-1----:R-:W-:Y:S02]  /*a480*/  SHF.L.U64.HI R191, R6, 0x2, R87 ;  /* 0x0000000206bf7819 */ /* 0x002fe40000010257 */
[----:B------:R-:W-:Y:S02]  /*a490*/  CS2R R56, SRZ ;  /* 0x0000000000387805 */ /* 0x000fe4000001ff00 */
[----:B------:R-:W-:-:S02]  /*a4a0*/  SHF.L.U64.HI R190, R5, 0x2, R190 ;  /* 0x0000000205be7819 */ /* 0x000fc400000102be */
[----:B------:R-:W-:Y:S02]  /*a4b0*/  CS2R R58, SRZ ;  /* 0x00000000003a7805 */ /* 0x000fe4000001ff00 */
[----:B------:R-:W-:Y:S02]  /*a4c0*/  CS2R R60, SRZ ;  /* 0x00000000003c7805 */ /* 0x000fe4000001ff00 */
[----:B------:R-:W-:Y:S02]  /*a4d0*/  CS2R R62, SRZ ;  /* 0x00000000003e7805 */ /* 0x000fe4000001ff00 */
[----:B------:R-:W-:Y:S02]  /*a4e0*/  CS2R R64, SRZ ;  /* 0x0000000000407805 */ /* 0x000fe4000001ff00 */
[----:B------:R-:W-:Y:S01]  /*a4f0*/  CS2R R66, SRZ ;  /* 0x0000000000427805 */ /* 0x000fe2000001ff00 */
[----:B------:R-:W-:Y:S01]  /*a500*/  IMAD.SHL.U32 R252, R252, 0x4, RZ ;  /* 0x00000004fcfc7824 */ /* 0x000fe200078e00ff */
        /* <DEDUP_REMOVED lines=19> */
[----:B------:R-:W-:-:S02]  /*a640*/  IMAD.SHL.U32 R232, R232, 0x4, RZ ;  /* 0x00000004e8e87824 */ /* 0x000fc400078e00ff */
[----:B------:R-:W-:Y:S02]  /*a650*/  IMAD.SHL.U32 R230, R230, 0x4, RZ ;  /* 0x00000004e6e67824 */ /* 0x000fe400078e00ff */
[----:B------:R-:W-:Y:S02]  /*a660*/  IMAD.SHL.U32 R228, R228, 0x4, RZ ;  /* 0x00000004e4e47824 */ /* 0x000fe400078e00ff */
[----:B------:R-:W-:Y:S02]  /*a670*/  IMAD.SHL.U32 R226, R226, 0x4, RZ ;  /* 0x00000004e2e27824 */ /* 0x000fe400078e00ff */
[----:B------:R-:W-:Y:S02]  /*a680*/  IMAD.SHL.U32 R224, R224, 0x4, RZ ;  /* 0x00000004e0e07824 */ /* 0x000fe400078e00ff */
[----:B------:R-:W-:Y:S02]  /*a690*/  IMAD.SHL.U32 R221, R221, 0x4, RZ ;  /* 0x00000004dddd7824 */ /* 0x000fe400078e00ff */
        /* <DEDUP_REMOVED lines=38> */
[----:B------:R-:W-:Y:S01]  /*a900*/  VIADD R190, R187, 0xfffffff9 ;  /* 0xfffffff9bbbe7836 */ /* 0x000fe20000000000 */
[----:B------:R-:W-:Y:S01]  /*a910*/  UMOV UR13, 0x6 ;  /* 0x00000006000d7882 */ /* 0x000fe20000000000 */
[----:B------:R-:W-:-:S05]  /*a920*/  UMOV UR14, 0xffffffff ;  /* 0xffffffff000e7882 */ /* 0x000fca0000000000 */
.L_x_1:
[----:B------:R-:W-:Y:S01]  /*a930*/  UIADD3 UR14, UR14, 0x1, URZ ;  /* 0x000000010e0e7890 */ /* 0x000fe2000fffe03f */
[----:B------:R-:W-:-:S04]  /*a940*/  DEPBAR.LE SB0, 0xc ;  /* 0x000083000000791a */ /* 0x000fc80000000000 */
[----:B------:R-:W-:Y:S01]  /*a950*/  BAR.SYNC.DEFER_BLOCKING 0x0 ;  /* 0x0000000000007b1d */ /* 0x000fe20000010000 */
[----:B------:R-:W-:Y:S01]  /*a960*/  UISETP.GT.AND UP0, UPT, UR14, 0x7, UPT ;  /* 0x000000070e00788c */ /* 0x000fe2000bf04270 */
[----:B------:R-:W-:Y:S01]  /*a970*/  VIADD R190, R187, 0xfffffff9 ;  /* 0xfffffff9bbbe7836 */ /* 0x000fe20000000000 */
[----:B------:R-:W-:Y:S01]  /*a980*/  ISETP.GT.AND P1, PT, R10, RZ, PT ;  /* 0x000000ff0a00720c */ /* 0x000fe20003f24270 */
[----:B------:R-:W-:Y:S02]  /*a990*/  UIADD3 UR13, UR13, 0x1, URZ ;  /* 0x000000010d0d7890 */ /* 0x000fe4000fffe03f */
[----:B------:R-:W-:Y:S01]  /*a9a0*/  USEL UR14, UR14, URZ, !UP0 ;  /* 0x0000003f0e0e7287 */ /* 0x000fe2000c000000 */
[----:B------:R-:W-:Y:S01]  /*a9b0*/  ISETP.GE.AND P0, PT, R188, R190, PT ;  /* 0x000000bebc00720c */ /* 0x000fe20003f06270 */
[----:B------:R-:W-:Y:S01]  /*a9c0*/  UMOV UR7, 0x40000040 ;  /* 0x4000004000077882 */ /* 0x000fe20000000000 */
[----:B------:R-:W-:Y:S01]  /*a9d0*/  SEL R190, RZ, 0x4, !P1 ;  /* 0x00000004ffbe7807 */ /* 0x000fe20004800000 */
[----:B------:R-:W-:-:S03]  /*a9e0*/  ULEA UR4, UR14, UR12, 0xe ;  /* 0x0000000c0e047291 */ /* 0x000fc6000f8e703f */
[----:B------:R-:W-:Y:S01]  /*a9f0*/  SEL R190, R190, RZ, !P0 ;  /* 0x000000ffbebe7207 */ /* 0x000fe20004000000 */
[----:B------:R-:W-:Y:S02]  /*aa00*/  UIADD3 UR5, UR4, 0x20000, URZ ;  /* 0x0002000004057890 */ /* 0x000fe4000fffe03f */
[----:B------:R-:W-:Y:S01]  /*aa10*/  USHF.R.U32.HI UR4, URZ, 0x4, UR4 ;  /* 0x000000043f047899 */ /* 0x000fe20008011604 */
[----:B------:R-:W-:Y:S01]  /*aa20*/  ISETP.NE.U32.AND P1, PT, R190, RZ, PT ;  /* 0x000000ffbe00720c */ /* 0x000fe20003f25070 */
[----:B------:R-:W-:Y:S01]  /*aa30*/  USHF.R.U32.HI UR5, URZ, 0x4, UR5 ;  /* 0x000000043f057899 */ /* 0x000fe20008011605 */
[----:B------:R-:W-:Y:S01]  /*aa40*/  IADD3 R190, P2, R9, R4, RZ ;  /* 0x0000000409be7210 */ /* 0x000fe20007f5e0ff */
[----:B------:R-:W-:Y:S02]  /*aa50*/  USGXT.U32 UR4, UR4, 0xe ;  /* 0x0000000e0404789a */ /* 0x000fe40008000000 */
[----:B------:R-:W-:Y:S01]  /*aa60*/  USGXT.U32 UR6, UR5, 0xe ;  /* 0x0000000e0506789a */ /* 0x000fe20008000000 */
[----:B------:R-:W-:-:S02]  /*aa70*/  WARPGROUP.ARRIVE ;  /* 0x00000000000079c5 */ /* 0x000fc40000000000 */
[----:B------:R-:W-:Y:S01]  /*aa80*/  UMOV UR5, 0x40000040 ;  /* 0x4000004000057882 */ /* 0x000fe20000000000 */
[----:B------:R-:W-:Y:S01]  /*aa90*/  UIADD3 UR8, UP0, UR4, 0x2, URZ ;  /* 0x0000000204087890 */ /* 0x000fe2000ff1e03f */
[----:B------:R-:W-:Y:S01]  /*aaa0*/  IMAD.X R191, R8, 0x1, R7, P2 ;  /* 0x0000000108bf7824 */ /* 0x000fe200010e0607 */
[----:B------:R-:W-:-:S03]  /*aab0*/  UIADD3 UR10, UP1, UR6, 0x2, URZ ;  /* 0x00000002060a7890 */ /* 0x000fc6000ff3e03f */
[----:B------:R-:W-:Y:S01]  /*aac0*/  HGMMA.64x128x8.F32.TF32 R88, gdesc[UR4], R88 ;  /* 0x05e00000045879f0 */ /* 0x000fe20008702858 */
[----:B------:R-:W-:Y:S01]  /*aad0*/  UMOV UR4, URZ ;  /* 0x0000003f00047c82 */ /* 0x000fe20008000000 */
[----:B------:R-:W-:Y:S01]  /*aae0*/  UMOV UR5, URZ ;  /* 0x0000003f00057c82 */ /* 0x000fe20008000000 */
[----:B------:R-:W-:Y:S02]  /*aaf0*/  UIADD3.X UR9, UR4, 0x40000040, URZ, UP0, !UPT ;  /* 0x4000004004097890 */ /* 0x000fe400087fe43f */
[----:B------:R-:W-:Y:S02]  /*ab00*/  UIADD3.X UR11, UR5, 0x40000040, URZ, UP1, !UPT ;  /* 0x40000040050b7890 */ /* 0x000fe40008ffe43f */
[----:B------:R-:W-:Y:S02]  /*ab10*/  UIADD3.64 UR20, UR8, 0x2, URZ ;  /* 0x0000000208147897 */ /* 0x000fe4000fffe03f */
[----:B------:R-:W-:Y:S02]  /*ab20*/  UIADD3.64 UR22, UR10, 0x2, URZ ;  /* 0x000000020a167897 */ /* 0x000fe4000fffe03f */
[----:B------:R-:W-:-:S02]  /*ab30*/  UIADD3.64 UR24, UR8, 0x4, URZ ;  /* 0x0000000408187897 */ /* 0x000fc4000fffe03f */
[----:B------:R-:W-:Y:S02]  /*ab40*/  UIADD3.64 UR26, UR10, 0x4, URZ ;  /* 0x000000040a1a7897 */ /* 0x000fe4000fffe03f */
[----:B------:R-:W-:Y:S02]  /*ab50*/  UIADD3.64 UR4, UR8, 0x1fe, URZ ;  /* 0x000001fe08047897 */ /* 0x000fe4000fffe03f */
[----:B------:R-:W-:-:S04]  /*ab60*/  UISETP.GT.AND UP0, UPT, UR13, 0x7, UPT ;  /* 0x000000070d00788c */ /* 0x000fc8000bf04270 */
[----:B------:R-:W-:Y:S01]  /*ab70*/  USEL UR13, UR13, URZ, !UP0 ;  /* 0x0000003f0d0d7287 */ /* 0x000fe2000c000000 */
[----:B------:R-:W-:-:S12]  /*ab80*/  HGMMA.64x128x8.F32.TF32 R88, gdesc[UR8], R88 ;  /* 0x05e00000085879f0 */ /* 0x000fd80008702858 */
[----:B------:R-:W-:Y:S01]  /*ab90*/  HGMMA.64x128x8.F32.TF32 R88, gdesc[UR20], R88 ;  /* 0x05e00000145879f0 */ /* 0x000fe20008702858 */
[----:B------:R-:W-:-:S11]  /*aba0*/  UIADD3.64 UR20, UR8, 0x202, URZ ;  /* 0x0000020208147897 */ /* 0x000fd6000fffe03f */
[----:B------:R-:W-:-:S12]  /*abb0*/  HGMMA.64x128x8.F32.TF32 R88, gdesc[UR24], R88 ;  /* 0x05e00000185879f0 */ /* 0x000fd80008702858 */
[----:B------:R-:W-:Y:S01]  /*abc0*/  HGMMA.64x128x8.F32.TF32 R24, gdesc[UR4], R24 ;  /* 0x05e00000041879f0 */ /* 0x000fe20008702818 */
[----:B------:R-:W-:Y:S01]  /*abd0*/  UIADD3.64 UR4, UR8, 0x200, URZ ;  /* 0x0000020008047897 */ /* 0x000fe2000fffe03f */
[----:B------:R-:W-:Y:S01]  /*abe0*/  UMOV UR6, UR10 ;  /* 0x0000000a00067c82 */ /* 0x000fe20008000000 */
[----:B------:R-:W-:-:S09]  /*abf0*/  UMOV UR7, UR11 ;  /* 0x0000000b00077c82 */ /* 0x000fd20008000000 */
[----:B------:R-:W-:Y:S01]  /*ac00*/  HGMMA.64x128x8.F32.TF32 R24, gdesc[UR4], R24 ;  /* 0x05e00000041879f0 */ /* 0x000fe20008702818 */
[----:B------:R-:W-:Y:S01]  /*ac10*/  UIADD3.64 UR4, UR8, 0x204, URZ ;  /* 0x0000020408047897 */ /* 0x000fe2000fffe03f */
[----:B------:R-:W-:Y:S01]  /*ac20*/  UMOV UR6, UR26 ;  /* 0x0000001a00067c82 */ /* 0x000fe20008000000 */
[----:B------:R-:W-:-:S09]  /*ac30*/  UMOV UR7, UR27 ;  /* 0x0000001b00077c82 */ /* 0x000fd20008000000 */
[----:B------:R-:W-:-:S12]  /*ac40*/  HGMMA.64x128x8.F32.TF32 R24, gdesc[UR20], R24 ;  /* 0x05e00000141879f0 */ /* 0x000fd80008702818 */
[----:B------:R-:W-:Y:S01]  /*ac50*/  HGMMA.64x128x8.F32.TF32 R24, gdesc[UR4], R24, gsb0 ;  /* 0x05e00000041879f0 */ /* 0x000fe20008002818 */
[----:B------:R-:W-:-:S06]  /*ac60*/  ULEA UR4, UR13, UR12, 0xe ;  /* 0x0000000c0d047291 */ /* 0x000fcc000f8e703f */
[----:B------:R-:W-:Y:S01]  /*ac70*/  VIADD R222, R3, UR4 ;  /* 0x0000000403de7c36 */ /* 0x000fe20008000000 */
[----:B------:R-:W-:Y:S02]  /*ac80*/  WARPGROUP.DEPBAR.LE gsb0, 0x1 ;  /* 0x00008000000079c5 */ /* 0x000fe40000010100 */
[----:B------:R-:W-:Y:S06]  /*ac90*/  BAR.SYNC.DEFER_BLOCKING 0x0 ;  /* 0x0000000000007b1d */ /* 0x000fec0000010000 */
[----:B------:R-:W-:Y:S01]  /*aca0*/  @!PT LDS RZ, [RZ] ;  /* 0x00000000fffff984 */ /* 0x000fe20000000800 */
[----:B------:R-:W-:Y:S01]  /*acb0*/  @!PT LDS RZ, [RZ] ;  /* 0x00000000fffff984 */ /* 0x000fe20000000800 */
[----:B------:R-:W-:Y:S01]  /*acc0*/  @!PT LDS RZ, [RZ] ;  /* 0x00000000fffff984 */ /* 0x000fe20000000800 */
[----:B------:R1:W-:Y:S01]  /*acd0*/  LDGSTS.E [R222], desc[UR16][R190.64], P1 ;  /* 0x00000000bede7fae */ /* 0x0003e20008921850 */
[----:B------:R-:W-:-:S04]  /*ace0*/  ISETP.GT.AND P1, PT, R10, 0x1, PT ;  /* 0x000000010a00780c */ /* 0x000fc80003f24270 */
[----:B-1----:R-:W-:-:S04]  /*acf0*/  SEL R190, RZ, 0x4, !P1 ;  /* 0x00000004ffbe7807 */ /* 0x002fc80004800000 */
[----:B------:R-:W-:-:S04]  /*ad00*/  SEL R190, R190, RZ, !P0 ;  /* 0x000000ffbebe7207 */ /* 0x000fc80004000000 */
[----:B------:R-:W-:Y:S02]  /*ad10*/  ISETP.NE.U32.AND P1, PT, R190, RZ, PT ;  /* 0x000000ffbe00720c */ /* 0x000fe40003f25070 */
[----:B------:R-:W-:-:S05]  /*ad20*/  IADD3 R190, P2, R9, R186, RZ ;  /* 0x000000ba09be7210 */ /* 0x000fca0007f5e0ff */
[----:B------:R-:W-:-:S06]  /*ad30*/  IMAD.X R191, R8, 0x1, R185, P2 ;  /* 0x0000000108bf7824 */ /* 0x000fcc00010e06b9 */
[----:B------:R1:W-:Y:S01]  /*ad40*/  LDGSTS.E [R222+0x4], desc[UR16][R190.64], P1 ;  /* 0x00004000bede7fae */ /* 0x0003e20008921850 */
        /* <DEDUP_REMOVED lines=15> */
[----:B-1----:R-:W-:Y:S02]  /*ae40*/  SEL R190, RZ, 0x4, !P1 ;  /* 0x00000004ffbe7807 */ /* 0x002fe40004800000 */
[----:B------:R-:W-:Y:S02]  /*ae50*/  LOP3.LUT R222, R3, 0x10, RZ, 0x3c, !PT ;  /* 0x0000001003de7812 */ /* 0x000fe400078e3cff */
[----:B------:R-:W-:-:S03]  /*ae60*/  SEL R190, R190, RZ, !P0 ;  /* 0x000000ffbebe7207 */ /* 0x000fc60004000000 */
[----:B------:R-:W-:Y:S01]  /*ae70*/  VIADD R222, R222, UR4 ;  /* 0x00000004dede7c36 */ /* 0x000fe20008000000 */
[----:B------:R-:W-:Y:S02]  /*ae80*/  ISETP.NE.U32.AND P1, PT, R190, RZ, PT ;  /* 0x000000ffbe00720c */ /* 0x000fe40003f25070 */
[----:B------:R-:W-:-:S05]  /*ae90*/  IADD3 R190, P2, R9, R180, RZ ;  /* 0x000000b409be7210 */ /* 0x000fca0007f5e0ff */
[----:B------:R-:W-:-:S06]  /*aea0*/  IMAD.X R191, R8, 0x1, R179, P2 ;  /* 0x0000000108bf7824 */ /* 0x000fcc00010e06b3 */
        /* <DEDUP_REMOVED lines=201> */
[----:B------:R1:W-:Y:S04]  /*bb40*/  LDGSTS.E [R222+0xc], desc[UR16][R190.64], P1 ;  /* 0x0000c000bede7fae */ /* 0x0003e80008921850 */
[----:B------:R-:W0:Y:S01]  /*bb50*/  LDGDEPBAR ;  /* 0x00000000000079af */ /* 0x000e220000000000 */
[----:B-1----:R-:W1:Y:S01]  /*bb60*/  S2R R191, SR_TID.X ;  /* 0x0000000000bf7919 */ /* 0x002e620000002100 */
[----:B------:R-:W-:Y:S01]  /*bb70*/  VIADD R222, R2, UR4 ;  /* 0x0000000402de7c36 */ /* 0x000fe20008000000 */
[----:B-1----:R-:W-:-:S04]  /*bb80*/  LOP3.LUT R191, R191, 0x1f, RZ, 0xc0, !PT ;  /* 0x0000001fbfbf7812 */ /* 0x002fc800078ec0ff */
[----:B------:R-:W-:-:S04]  /*bb90*/  ISETP.GE.AND P1, PT, R191, R10, PT ;  /* 0x0000000abf00720c */ /* 0x000fc80003f26270 */
[----:B------:R-:W-:-:S04]  /*bba0*/  SEL R190, RZ, 0x4, P1 ;  /* 0x00000004ffbe7807 */ /* 0x000fc80000800000 */
[----:B------:R-:W-:-:S04]  /*bbb0*/  SEL R190, R190, RZ, !P0 ;  /* 0x000000ffbebe7207 */ /* 0x000fc80004000000 */
[----:B------:R-:W-:Y:S02]  /*bbc0*/  ISETP.NE.U32.AND P0, PT, R190, RZ, PT ;  /* 0x000000ffbe00720c */ /* 0x000fe40003f05070 */
[----:B------:R-:W-:-:S05]  /*bbd0*/  IADD3 R190, P1, R12, R207, RZ ;  /* 0x000000cf0cbe7210 */ /* 0x000fca0007f3e0ff */
[----:B------:R-:W-:-:S06]  /*bbe0*/  IMAD.X R191, R11, 0x1, R208, P1 ;  /* 0x000000010bbf7824 */ /* 0x000fcc00008e06d0 */
[----:B------:R1:W-:Y:S02]  /*bbf0*/  LDGSTS.E [R222+0x20000], desc[UR16][R190.64], P0 ;  /* 0x20000000bede7fae */ /* 0x0003e40008121850 */
[----:B-1----:R-:W-:-:S05]  /*bc00*/  IADD3 R190, P1, R12, R211, RZ ;  /* 0x000000d30cbe7210 */ /* 0x002fca0007f3e0ff */
[----:B------:R-:W-:-:S05]  /*bc10*/  IMAD.X R191, R11, 0x1, R212, P1 ;  /* 0x000000010bbf7824 */ /* 0x000fca00008e06d4 */
        /* <DEDUP_REMOVED lines=27> */
[----:B------:R1:W-:Y:S04]  /*bdd0*/  LDGSTS.E [R222+0x22800], desc[UR16][R190.64], P0 ;  /* 0x22800000bede7fae */ /* 0x0003e80008121850 */
[----:B------:R-:W2:Y:S01]  /*bde0*/  LDL R191, [R1] ;  /* 0x0000000001bf7983 */ /* 0x000ea20000100800 */
[----:B-1----:R-:W-:-:S05]  /*bdf0*/  IADD3 R190, P1, R12, R252, RZ ;  /* 0x000000fc0cbe7210 */ /* 0x002fca0007f3e0ff */
[----:B--2---:R-:W-:-:S05]  /*be00*/  IMAD.X R191, R11, 0x1, R191, P1 ;  /* 0x000000010bbf7824 */ /* 0x004fca00008e06bf */
[----:B------:R1:W-:Y:S04]  /*be10*/  LDGSTS.E [R222+0x22c00], desc[UR16][R190.64], P0 ;  /* 0x22c00000bede7fae */ /* 0x0003e80008121850 */
[----:B------:R-:W1:Y:S02]  /*be20*/  LDL R191, [R1+0xc] ;  /* 0x00000c0001bf7983 */ /* 0x000e640000100800 */
[----:B-1----:R-:W-:Y:S02]  /*be30*/  IADD3 R190, P1, R12, R191, RZ ;  /* 0x000000bf0cbe7210 */ /* 0x002fe40007f3e0ff */
[----:B------:R-:W2:Y:S03]  /*be40*/  LDL R191, [R1+0x10] ;  /* 0x0000100001bf7983 */ /* 0x000ea60000100800 */
        /* <DEDUP_REMOVED lines=16> */
[----:B------:R1:W-:Y:S02]  /*bf50*/  LDGSTS.E [R222+0x23c00], desc[UR16][R190.64], P0 ;  /* 0x23c00000bede7fae */ /* 0x0003e40008121850 */
[----:B-1----:R-:W-:Y:S02]  /*bf60*/  LOP3.LUT R222, R2, 0x40, RZ, 0x3c, !PT ;  /* 0x0000004002de7812 */ /* 0x002fe400078e3cff */
[----:B------:R-:W-:-:S03]  /*bf70*/  IADD3 R190, P1, R12, R209, RZ ;  /* 0x000000d10cbe7210 */ /* 0x000fc60007f3e0ff */
[----:B------:R-:W-:Y:S02]  /*bf80*/  VIADD R222, R222, UR4 ;  /* 0x00000004dede7c36 */ /* 0x000fe40008000000 */
        /* <DEDUP_REMOVED lines=54> */
[----:B------:R-:W2:Y:S01]  /*c2f0*/  LDL R191, [R1+0x48] ;  /* 0x0000480001bf7983 */ /* 0x000ea20000100800 */
[----:B------:R-:W-:Y:S01]  /*c300*/  VIADD R188, R188, 0x1 ;  /* 0x00000001bcbc7836 */ /* 0x000fe20000000000 */
[----:B------:R-:W-:Y:S01]  /*c310*/  LEA R9, P2, R5, R9, 0x2 ;  /* 0x0000000905097211 */ /* 0x000fe200078410ff */
[----:B------:R-:W-:-:S02]  /*c320*/  VIADD R10, R10, 0xffffffe0 ;  /* 0xffffffe00a0a7836 */ /* 0x000fc40000000000 */
[----:B--2---:R-:W-:-:S05]  /*c330*/  IMAD.X R191, R11, 0x1, R191, P1 ;  /* 0x000000010bbf7824 */ /* 0x004fca00008e06bf */
[----:B------:R1:W-:Y:S01]  /*c340*/  LDGSTS.E [R222+0x23e00], desc[UR16][R190.64], P0 ;  /* 0x23e00000bede7fae */ /* 0x0003e20008121850 */
[----:B------:R-:W-:Y:S02]  /*c350*/  ISETP.NE.U32.AND P0, PT, R187, R188, PT ;  /* 0x000000bcbb00720c */ /* 0x000fe40003f05070 */
[C---:B------:R-:W-:Y:S01]  /*c360*/  LEA R12, P1, R6.reuse, R12, 0x2 ;  /* 0x0000000c060c7211 */ /* 0x040fe200078210ff */
[----:B------:R-:W0:Y:S01]  /*c370*/  LDGDEPBAR ;  /* 0x00000000000079af */ /* 0x000e220000000000 */
[----:B-1----:R-:W-:Y:S02]  /*c380*/  SHF.R.S32.HI R191, RZ, 0x1f, R5 ;  /* 0x0000001fffbf7819 */ /* 0x002fe40000011405 */
[----:B------:R-:W-:Y:S02]  /*c390*/  SHF.R.S32.HI R190, RZ, 0x1f, R6 ;  /* 0x0000001fffbe7819 */ /* 0x000fe40000011406 */
[----:B------:R-:W-:Y:S02]  /*c3a0*/  SHF.L.U64.HI R191, R5, 0x2, R191 ;  /* 0x0000000205bf7819 */ /* 0x000fe400000102bf */
[----:B------:R-:W-:-:S03]  /*c3b0*/  SHF.L.U64.HI R190, R6, 0x2, R190 ;  /* 0x0000000206be7819 */ /* 0x000fc600000102be */
[----:B------:R-:W-:Y:S02]  /*c3c0*/  IMAD.X R8, R8, 0x1, R191, P2 ;  /* 0x0000000108087824 */ /* 0x000fe400010e06bf */
[----:B------:R-:W-:Y:S01]  /*c3d0*/  IMAD.X R11, R11, 0x1, R190, P1 ;  /* 0x000000010b0b7824 */ /* 0x000fe200008e06be */
[----:B------:R-:W-:Y:S06]  /*c3e0*/  @P0 BRA `(.L_x_1) ;  /* 0xffffffe400500947 */ /* 0x000fec000383ffff */
.L_x_0:
[----:B------:R-:W2:Y:S01]  /*c3f0*/  LDL.LU R222, [R1+0x50] ;  /* 0x0000500001de7983 */ /* 0x000ea20000300800 */
[----:B------:R-:W1:Y:S01]  /*c400*/  S2R R187, SR_TID.X ;  /* 0x0000000000bb7919 */ /* 0x000e620000002100 */
[----:B------:R-:W3:Y:S01]  /*c410*/  S2R R4, SR_TID.X ;  /* 0x0000000000047919 */ /* 0x000ee20000002100 */
[----:B------:R-:W-:Y:S02]  /*c420*/  WARPGROUP.DEPBAR.LE gsb0, 0x0 ;  /* 0x00008000000079c5 */ /* 0x000fe40000010000 */
[----:B------:R-:W-:-:S04]  /*c430*/  DEPBAR.LE SB0, 0x0 ;  /* 0x000080000000791a */ /* 0x000fc80000000000 */
[----:B------:R-:W4:Y:S01]  /*c440*/  LDL.LU R191, [R1+0x54] ;  /* 0x0000540001bf7983 */ /* 0x000f220000300800 */
[----:B------:R-:W-:Y:S01]  /*c450*/  ULDC UR5, c[0x0][0x22c] ;  /* 0x00008b0000057ab9 */ /* 0x000fe20000000800 */
[----:B------:R-:W-:Y:S01]  /*c460*/  VIADD R6, R0, 0x1 ;  /* 0x0000000100067836 */ /* 0x000fe20000000000 */
[----:B------:R-:W-:Y:S01]  /*c470*/  ULDC UR4, c[0x0][0x22c] ;  /* 0x00008b0000047ab9 */ /* 0x000fe20000000800 */
[----:B------:R-:W2:Y:S01]  /*c480*/  LDL.LU R190, [R1+0x4c] ;  /* 0x00004c0001be7983 */ /* 0x000ea20000300800 */
[----:B------:R-:W-:Y:S01]  /*c490*/  IMAD.MOV.U32 R8, RZ, RZ, R88 ;  /* 0x000000ffff087224 */ /* 0x000fe200078e0058 */
[----:B------:R-:W-:Y:S01]  /*c4a0*/  ULDC.64 UR6, c[0x0][0x220] ;  /* 0x0000880000067ab9 */ /* 0x000fe20000000a00 */
[----:B------:R-:W-:Y:S02]  /*c4b0*/  IMAD.MOV.U32 R9, RZ, RZ, R90 ;  /* 0x000000ffff097224 */ /* 0x000fe400078e005a */
[----:B------:R-:W-:Y:S02]  /*c4c0*/  IMAD.MOV.U32 R10, RZ, RZ, R24 ;  /* 0x000000ffff0a7224 */ /* 0x000fe400078e0018 */
[----:B------:R-:W-:-:S02]  /*c4d0*/  IMAD.MOV.U32 R11, RZ, RZ, R26 ;  /* 0x000000ffff0b7224 */ /* 0x000fc400078e001a */
[----:B------:R-:W-:Y:S02]  /*c4e0*/  IMAD.MOV.U32 R16, RZ, RZ, R89 ;  /* 0x000000ffff107224 */ /* 0x000fe400078e0059 */
[----:B------:R-:W-:Y:S02]  /*c4f0*/  IMAD.MOV.U32 R17, RZ, RZ, R91 ;  /* 0x000000ffff117224 */ /* 0x000fe400078e005b */
[----:B------:R-:W-:Y:S02]  /*c500*/  IMAD.MOV.U32 R18, RZ, RZ, R25 ;  /* 0x000000ffff127224 */ /* 0x000fe400078e0019 */
[----:B------:R-:W-:Y:S02]  /*c510*/  IMAD.MOV.U32 R19, RZ, RZ, R27 ;  /* 0x000000ffff137224 */ /* 0x000fe400078e001b */
[C---:B-1----:R-:W-:Y:S02]  /*c520*/  IMAD.SHL.U32 R2, R187.reuse, 0x10, RZ ;  /* 0x00000010bb027824 */ /* 0x042fe400078e00ff */
[----:B------:R-:W-:Y:S01]  /*c530*/  IMAD.SHL.U32 R3, R187, 0x40, RZ ;  /* 0x00000040bb037824 */ /* 0x000fe200078e00ff */
[----:B---3--:R-:W-:Y:S01]  /*c540*/  LOP3.LUT R5, R4, 0x60, RZ, 0xc0, !PT ;  /* 0x0000006004057812 */ /* 0x008fe200078ec0ff */
[----:B------:R-:W-:Y:S01]  /*c550*/  IMAD.MOV.U32 R20, RZ, RZ, R92 ;  /* 0x000000ffff147224 */ /* 0x000fe200078e005c */
[----:B------:R-:W-:Y:S01]  /*c560*/  LOP3.LUT R2, R2, 0xf0, RZ, 0xc0, !PT ;  /* 0x000000f002027812 */ /* 0x000fe200078ec0ff */
[----:B------:R-:W-:Y:S01]  /*c570*/  IMAD.MOV.U32 R21, RZ, RZ, R94 ;  /* 0x000000ffff157224 */ /* 0x000fe200078e005e */
[----:B------:R-:W-:Y:S01]  /*c580*/  LOP3.LUT R3, R3, 0x400, RZ, 0xc0, !PT ;  /* 0x0000040003037812 */ /* 0x000fe200078ec0ff */
[----:B------:R-:W-:-:S02]  /*c590*/  IMAD.MOV.U32 R22, RZ, RZ, R28 ;  /* 0x000000ffff167224 */ /* 0x000fc400078e001c */
[----:B------:R-:W-:Y:S01]  /*c5a0*/  IMAD.MOV.U32 R23, RZ, RZ, R30 ;  /* 0x000000ffff177224 */ /* 0x000fe200078e001e */
[----:B------:R-:W-:Y:S01]  /*c5b0*/  IADD3 R2, R3, UR12, R2 ;  /* 0x0000000c03027c10 */ /* 0x000fe2000fffe002 */
[C---:B------:R-:W-:Y:S02]  /*c5c0*/  VIADD R3, R0.reuse, 0x2 ;  /* 0x0000000200037836 */ /* 0x040fe40000000000 */
[----:B------:R-:W-:Y:S02]  /*c5d0*/  IMAD.MOV.U32 R24, RZ, RZ, R93 ;  /* 0x000000ffff187224 */ /* 0x000fe400078e005d */
[----:B------:R-:W-:Y:S01]  /*c5e0*/  IMAD R2, R5, 0x8, R2 ;  /* 0x0000000805027824 */ /* 0x000fe200078e0202 */
[----:B------:R-:W-:Y:S01]  /*c5f0*/  BAR.SYNC.DEFER_BLOCKING 0x0 ;  /* 0x0000000000007b1d */ /* 0x000fe20000010000 */
[----:B------:R-:W-:Y:S02]  /*c600*/  VIADD R5, R0, 0x3 ;  /* 0x0000000300057836 */ /* 0x000fe40000000000 */
[----:B------:R-:W-:-:S02]  /*c610*/  IMAD.MOV.U32 R25, RZ, RZ, R95 ;  /* 0x000000ffff197224 */ /* 0x000fc400078e005f */
[----:B------:R-:W-:Y:S02]  /*c620*/  IMAD.MOV.U32 R26, RZ, RZ, R29 ;  /* 0x000000ffff1a7224 */ /* 0x000fe400078e001d */
[----:B------:R-:W-:Y:S02]  /*c630*/  IMAD.MOV.U32 R27, RZ, RZ, R31 ;  /* 0x000000ffff1b7224 */ /* 0x000fe400078e001f */
[----:B------:R-:W-:Y:S02]  /*c640*/  IMAD.MOV.U32 R28, RZ, RZ, R96 ;  /* 0x000000ffff1c7224 */ /* 0x000fe400078e0060 */
[----:B------:R-:W-:Y:S02]  /*c650*/  IMAD.MOV.U32 R29, RZ, RZ, R98 ;  /* 0x000000ffff1d7224 */ /* 0x000fe400078e0062 */
[----:B------:R-:W-:Y:S02]  /*c660*/  IMAD.MOV.U32 R30, RZ, RZ, R32 ;  /* 0x000000ffff1e7224 */ /* 0x000fe400078e0020 */
[----:B------:R-:W-:-:S02]  /*c670*/  IMAD.MOV.U32 R31, RZ, RZ, R34 ;  /* 0x000000ffff1f7224 */ /* 0x000fc400078e0022 */
[----:B------:R-:W-:Y:S02]  /*c680*/  IMAD.MOV.U32 R88, RZ, RZ, R97 ;  /* 0x000000ffff587224 */ /* 0x000fe400078e0061 */
[----:B------:R-:W-:Y:S02]  /*c690*/  IMAD.MOV.U32 R89, RZ, RZ, R99 ;  /* 0x000000ffff597224 */ /* 0x000fe400078e0063 */
[----:B------:R-:W-:Y:S02]  /*c6a0*/  IMAD.MOV.U32 R90, RZ, RZ, R33 ;  /* 0x000000ffff5a7224 */ /* 0x000fe400078e0021 */
[----:B------:R-:W-:Y:S01]  /*c6b0*/  IMAD.MOV.U32 R91, RZ, RZ, R35 ;  /* 0x000000ffff5b7224 */ /* 0x000fe200078e0023 */
[----:B------:R-:W-:Y:S01]  /*c6c0*/  STSM.16.M88.4 [R2], R8 ;  /* 0x0000000802007844 */ /* 0x000fe20000000200 */
[----:B------:R-:W-:Y:S02]  /*c6d0*/  IMAD.MOV.U32 R32, RZ, RZ, R100 ;  /* 0x000000ffff207224 */ /* 0x000fe400078e0064 */
[----:B------:R-:W-:-:S02]  /*c6e0*/  IMAD.MOV.U32 R33, RZ, RZ, R102 ;  /* 0x000000ffff217224 */ /* 0x000fc400078e0066 */
[----:B------:R-:W-:Y:S02]  /*c6f0*/  IMAD.MOV.U32 R34, RZ, RZ, R36 ;  /* 0x000000ffff227224 */ /* 0x000fe400078e0024 */
[----:B------:R-:W-:Y:S01]  /*c700*/  IMAD.MOV.U32 R35, RZ, RZ, R38 ;  /* 0x000000ffff237224 */ /* 0x000fe200078e0026 */
[----:B------:R-:W-:Y:S01]  /*c710*/  BAR.SYNC.DEFER_BLOCKING 0x0 ;  /* 0x0000000000007b1d */ /* 0x000fe20000010000 */
[----:B------:R-:W-:Y:S02]  /*c720*/  IMAD.MOV.U32 R92, RZ, RZ, R101 ;  /* 0x000000ffff5c7224 */ /* 0x000fe400078e0065 */
[----:B------:R-:W-:Y:S02]  /*c730*/  IMAD.MOV.U32 R93, RZ, RZ, R103 ;  /* 0x000000ffff5d7224 */ /* 0x000fe400078e0067 */
[----:B------:R-:W-:Y:S02]  /*c740*/  IMAD.MOV.U32 R94, RZ, RZ, R37 ;  /* 0x000000ffff5e7224 */ /* 0x000fe400078e0025 */
        /* <DEDUP_REMOVED lines=14> */
[----:B------:R-:W-:Y:S01]  /*c830*/  IMAD.MOV.U32 R119, RZ, RZ, R63 ;  /* 0x000000ffff777224 */ /* 0x000fe200078e003f */
[----:B--2---:R-:W-:-:S04]  /*c840*/  ISETP.GE.AND P0, PT, R190, R222, PT ;  /* 0x000000debe00720c */ /* 0x004fc80003f06270 */
[----:B------:R-:W-:Y:S01]  /*c850*/  ISETP.LT.AND P5, PT, R3, UR5, !P0 ;  /* 0x0000000503007c0c */ /* 0x000fe2000c7a1270 */
[----:B------:R-:W-:Y:S01]  /*c860*/  ULDC UR5, c[0x0][0x22c] ;  /* 0x00008b0000057ab9 */ /* 0x000fe20000000800 */
[----:B------:R-:W-:Y:S01]  /*c870*/  LOP3.LUT R3, R4, 0x7f, RZ, 0xc0, !PT ;  /* 0x0000007f04037812 */ /* 0x000fe200078ec0ff */
[----:B------:R-:W-:Y:S01]  /*c880*/  VIADD R4, R0, 0x4 ;  /* 0x0000000400047836 */ /* 0x000fe20000000000 */
[----:B------:R-:W-:Y:S01]  /*c890*/  ISETP.LT.AND P1, PT, R6, UR4, !P0 ;  /* 0x0000000406007c0c */ /* 0x000fe2000c721270 */
[----:B------:R-:W-:Y:S01]  /*c8a0*/  ULDC UR4, c[0x0][0x22c] ;  /* 0x00008b0000047ab9 */ /* 0x000fe20000000800 */
[----:B------:R-:W-:Y:S02]  /*c8b0*/  LEA R3, R3, UR12, 0x4 ;  /* 0x0000000c03037c11 */ /* 0x000fe4000f8e20ff */
[----:B------:R-:W-:Y:S01]  /*c8c0*/  ISETP.LT.AND P4, PT, R5, UR4, !P0 ;  /* 0x0000000405007c0c */ /* 0x000fe2000c781270 */
[----:B------:R-:W-:Y:S01]  /*c8d0*/  ULDC UR4, c[0x0][0x248] ;  /* 0x0000920000047ab9 */ /* 0x000fe20000000800 */
[----:B------:R-:W-:Y:S01]  /*c8e0*/  ISETP.LT.AND P3, PT, R4, UR5, !P0 ;  /* 0x0000000504007c0c */ /* 0x000fe2000c761270 */
[----:B------:R-:W-:Y:S01]  /*c8f0*/  ULDC UR5, c[0x0][0x244] ;  /* 0x0000910000057ab9 */ /* 0x000fe20000000800 */
[----:B------:R-:W1:Y:S01]  /*c900*/  LDS.128 R4, [R3] ;  /* 0x0000000003047984 */ /* 0x000e620000000c00 */
[----:B------:R-:W-:Y:S01]  /*c910*/  BAR.SYNC.DEFER_BLOCKING 0x0 ;  /* 0x0000000000007b1d */ /* 0x000fe20000010000 */
[----:B----4-:R-:W-:-:S05]  /*c920*/  ISETP.LT.AND P2, PT, R0, R191, !P0 ;  /* 0x000000bf0000720c */ /* 0x010fca0004741270 */
[----:B------:R-:W-:Y:S02]  /*c930*/  STSM.16.M88.4 [R2], R16 ;  /* 0x0000001002007844 */ /* 0x000fe40000000200 */
[----:B------:R-:W-:Y:S06]  /*c940*/  BAR.SYNC.DEFER_BLOCKING 0x0 ;  /* 0x0000000000007b1d */ /* 0x000fec0000010000 */
[----:B------:R-:W2:Y:S02]  /*c950*/  LDS.128 R12, [R3] ;  /* 0x00000000030c7984 */ /* 0x000ea40000000c00 */
[----:B------:R-:W-:Y:S06]  /*c960*/  BAR.SYNC.DEFER_BLOCKING 0x0 ;  /* 0x0000000000007b1d */ /* 0x000fec0000010000 */
[----:B------:R-:W-:Y:S02]  /*c970*/  STSM.16.M88.4 [R2], R20 ;  /* 0x0000001402007844 */ /* 0x000fe40000000200 */
[----:B------:R-:W-:Y:S06]  /*c980*/  BAR.SYNC.DEFER_BLOCKING 0x0 ;  /* 0x0000000000007b1d */ /* 0x000fec0000010000 */
[----:B------:R-:W3:Y:S02]  /*c990*/  LDS.128 R8, [R3] ;  /* 0x0000000003087984 */ /* 0x000ee40000000c00 */
[----:B------:R-:W-:Y:S06]  /*c9a0*/  BAR.SYNC.DEFER_BLOCKING 0x0 ;  /* 0x0000000000007b1d */ /* 0x000fec0000010000 */
[----:B------:R-:W-:Y:S02]  /*c9b0*/  STSM.16.M88.4 [R2], R24 ;  /* 0x0000001802007844 */ /* 0x000fe40000000200 */
[----:B------:R-:W-:Y:S06]  /*c9c0*/  BAR.SYNC.DEFER_BLOCKING 0x0 ;  /* 0x0000000000007b1d */ /* 0x000fec0000010000 */
[----:B------:R-:W4:Y:S02]  /*c9d0*/  LDS.128 R20, [R3] ;  /* 0x0000000003147984 */ /* 0x000f240000000c00 */
[----:B------:R-:W-:Y:S06]  /*c9e0*/  BAR.SYNC.DEFER_BLOCKING 0x0 ;  /* 0x0000000000007b1d */ /* 0x000fec0000010000 */
[----:B------:R-:W-:Y:S02]  /*c9f0*/  STSM.16.M88.4 [R2], R28 ;  /* 0x0000001c02007844 */ /* 0x000fe40000000200 */
[----:B------:R-:W-:Y:S06]  /*ca00*/  BAR.SYNC.DEFER_BLOCKING 0x0 ;  /* 0x0000000000007b1d */ /* 0x000fec0000010000 */
[----:B------:R-:W5:Y:S02]  /*ca10*/  LDS.128 R16, [R3] ;  /* 0x0000000003107984 */ /* 0x000f640000000c00 */
[----:B------:R-:W-:Y:S06]  /*ca20*/  BAR.SYNC.DEFER_BLOCKING 0x0 ;  /* 0x0000000000007b1d */ /* 0x000fec0000010000 */
[----:B------:R1:W-:Y:S02]  /*ca30*/  STSM.16.M88.4 [R2], R88 ;  /* 0x0000005802007844 */ /* 0x0003e40000000200 */
[----:B------:R-:W-:Y:S01]  /*ca40*/  BAR.SYNC.DEFER_BLOCKING 0x0 ;  /* 0x0000000000007b1d */ /* 0x000fe20000010000 */
[----:B-1----:R-:W-:-:S02]  /*ca50*/  IMAD.MOV.U32 R88, RZ, RZ, R104 ;  /* 0x000000ffff587224 */ /* 0x002fc400078e0068 */
[----:B------:R-:W-:Y:S02]  /*ca60*/  IMAD.MOV.U32 R89, RZ, RZ, R106 ;  /* 0x000000ffff597224 */ /* 0x000fe400078e006a */
[----:B------:R-:W-:Y:S02]  /*ca70*/  IMAD.MOV.U32 R90, RZ, RZ, R40 ;  /* 0x000000ffff5a7224 */ /* 0x000fe400078e0028 */
[----:B------:R-:W-:Y:S02]  /*ca80*/  IMAD.MOV.U32 R91, RZ, RZ, R42 ;  /* 0x000000ffff5b7224 */ /* 0x000fe400078e002a */
[----:B------:R-:W-:Y:S02]  /*ca90*/  IMAD.MOV.U32 R106, RZ, RZ, R49 ;  /* 0x000000ffff6a7224 */ /* 0x000fe400078e0031 */
[----:B------:R-:W-:Y:S01]  /*caa0*/  IMAD.MOV.U32 R104, RZ, RZ, R113 ;  /* 0x000000ffff687224 */ /* 0x000fe200078e0071 */
[----:B------:R-:W1:Y:S01]  /*cab0*/  LDS.128 R28, [R3] ;  /* 0x00000000031c7984 */ /* 0x000e620000000c00 */
[----:B------:R-:W-:-:S02]  /*cac0*/  IMAD.MOV.U32 R113, RZ, RZ, R123 ;  /* 0x000000ffff717224 */ /* 0x000fc400078e007b */
[----:B------:R-:W-:Y:S01]  /*cad0*/  IMAD.MOV.U32 R123, RZ, RZ, R67 ;  /* 0x000000ffff7b7224 */ /* 0x000fe200078e0043 */
[----:B------:R-:W-:Y:S06]  /*cae0*/  BAR.SYNC.DEFER_BLOCKING 0x0 ;  /* 0x0000000000007b1d */ /* 0x000fec0000010000 */
[----:B------:R-:W-:Y:S02]  /*caf0*/  STSM.16.M88.4 [R2], R32 ;  /* 0x0000002002007844 */ /* 0x000fe40000000200 */
[----:B------:R-:W-:Y:S06]  /*cb00*/  BAR.SYNC.DEFER_BLOCKING 0x0 ;  /* 0x0000000000007b1d */ /* 0x000fec0000010000 */
[----:B------:R-:W1:Y:S02]  /*cb10*/  LDS.128 R24, [R3] ;  /* 0x0000000003187984 */ /* 0x000e640000000c00 */
[----:B------:R-:W-:Y:S06]  /*cb20*/  BAR.SYNC.DEFER_BLOCKING 0x0 ;  /* 0x0000000000007b1d */ /* 0x000fec0000010000 */
[----:B------:R2:W-:Y:S02]  /*cb30*/  STSM.16.M88.4 [R2], R92 ;  /* 0x0000005c02007844 */ /* 0x0005e40000000200 */
[----:B------:R-:W-:Y:S01]  /*cb40*/  BAR.SYNC.DEFER_BLOCKING 0x0 ;  /* 0x0000000000007b1d */ /* 0x000fe20000010000 */
[----:B--2---:R-:W-:-:S02]  /*cb50*/  IMAD.MOV.U32 R94, RZ, RZ, R44 ;  /* 0x000000ffff5e7224 */ /* 0x004fc400078e002c */
[----:B------:R-:W-:Y:S02]  /*cb60*/  IMAD.MOV.U32 R95, RZ, RZ, R46 ;  /* 0x000000ffff5f7224 */ /* 0x000fe400078e002e */
[----:B------:R-:W-:Y:S02]  /*cb70*/  IMAD.MOV.U32 R92, RZ, RZ, R108 ;  /* 0x000000ffff5c7224 */ /* 0x000fe400078e006c */
[----:B------:R-:W-:Y:S02]  /*cb80*/  IMAD.MOV.U32 R93, RZ, RZ, R110 ;  /* 0x000000ffff5d7224 */ /* 0x000fe400078e006e */
[----:B------:R-:W-:Y:S02]  /*cb90*/  IMAD.MOV.U32 R110, RZ, RZ, R53 ;  /* 0x000000ffff6e7224 */ /* 0x000fe400078e0035 */
[----:B------:R-:W-:Y:S01]  /*cba0*/  IMAD.MOV.U32 R108, RZ, RZ, R117 ;  /* 0x000000ffff6c7224 */ /* 0x000fe200078e0075 */
[----:B------:R-:W2:Y:S01]  /*cbb0*/  LDS.128 R36, [R3] ;  /* 0x0000000003247984 */ /* 0x000ea20000000c00 */
[----:B------:R-:W-:-:S02]  /*cbc0*/  IMAD.MOV.U32 R117, RZ, RZ, R127 ;  /* 0x000000ffff757224 */ /* 0x000fc400078e007f */
[----:B------:R-:W-:Y:S01]  /*cbd0*/  IMAD.MOV.U32 R127, RZ, RZ, R71 ;  /* 0x000000ffff7f7224 */ /* 0x000fe200078e0047 */
[----:B------:R-:W-:Y:S06]  /*cbe0*/  BAR.SYNC.DEFER_BLOCKING 0x0 ;  /* 0x0000000000007b1d */ /* 0x000fec0000010000 */
[----:B------:R-:W-:Y:S02]  /*cbf0*/  STSM.16.M88.4 [R2], R88 ;  /* 0x0000005802007844 */ /* 0x000fe40000000200 */
[----:B------:R-:W-:Y:S06]  /*cc00*/  BAR.SYNC.DEFER_BLOCKING 0x0 ;  /* 0x0000000000007b1d */ /* 0x000fec0000010000 */
[----:B------:R-:W2:Y:S02]  /*cc10*/  LDS.128 R32, [R3] ;  /* 0x0000000003207984 */ /* 0x000ea40000000c00 */
[----:B------:R-:W-:Y:S06]  /*cc20*/  BAR.SYNC.DEFER_BLOCKING 0x0 ;  /* 0x0000000000007b1d */ /* 0x000fec0000010000 */
[----:B------:R3:W-:Y:S02]  /*cc30*/  STSM.16.M88.4 [R2], R96 ;  /* 0x0000006002007844 */ /* 0x0007e40000000200 */
[----:B------:R-:W-:Y:S01]  /*cc40*/  BAR.SYNC.DEFER_BLOCKING 0x0 ;  /* 0x0000000000007b1d */ /* 0x000fe20000010000 */
[----:B---3--:R-:W-:-:S02]  /*cc50*/  IMAD.MOV.U32 R96, RZ, RZ, R112 ;  /* 0x000000ffff607224 */ /* 0x008fc400078e0070 */
[----:B------:R-:W-:Y:S02]  /*cc60*/  IMAD.MOV.U32 R97, RZ, RZ, R114 ;  /* 0x000000ffff617224 */ /* 0x000fe400078e0072 */
[----:B------:R-:W-:Y:S02]  /*cc70*/  IMAD.MOV.U32 R98, RZ, RZ, R48 ;  /* 0x000000ffff627224 */ /* 0x000fe400078e0030 */
[----:B------:R-:W-:Y:S02]  /*cc80*/  IMAD.MOV.U32 R99, RZ, RZ, R50 ;  /* 0x000000ffff637224 */ /* 0x000fe400078e0032 */
[----:B------:R-:W-:Y:S02]  /*cc90*/  IMAD.MOV.U32 R114, RZ, RZ, R57 ;  /* 0x000000ffff727224 */ /* 0x000fe400078e0039 */
[----:B------:R-:W-:Y:S01]  /*cca0*/  IMAD.MOV.U32 R112, RZ, RZ, R121 ;  /* 0x000000ffff707224 */ /* 0x000fe200078e0079 */
[----:B------:R-:W3:Y:S01]  /*ccb0*/  LDS.128 R44, [R3] ;  /* 0x00000000032c7984 */ /* 0x000ee20000000c00 */
[----:B------:R-:W-:-:S02]  /*ccc0*/  IMAD.MOV.U32 R121, RZ, RZ, R131 ;  /* 0x000000ffff797224 */ /* 0x000fc400078e0083 */
[----:B------:R-:W-:Y:S01]  /*ccd0*/  IMAD.MOV.U32 R131, RZ, RZ, R75 ;  /* 0x000000ffff837224 */ /* 0x000fe200078e004b */
[----:B------:R-:W-:Y:S06]  /*cce0*/  BAR.SYNC.DEFER_BLOCKING 0x0 ;  /* 0x0000000000007b1d */ /* 0x000fec0000010000 */
[----:B------:R-:W-:Y:S02]  /*ccf0*/  STSM.16.M88.4 [R2], R92 ;  /* 0x0000005c02007844 */ /* 0x000fe40000000200 */
[----:B------:R-:W-:Y:S06]  /*cd00*/  BAR.SYNC.DEFER_BLOCKING 0x0 ;  /* 0x0000000000007b1d */ /* 0x000fec0000010000 */
[----:B------:R-:W3:Y:S02]  /*cd10*/  LDS.128 R40, [R3] ;  /* 0x0000000003287984 */ /* 0x000ee40000000c00 */
[----:B------:R-:W-:Y:S06]  /*cd20*/  BAR.SYNC.DEFER_BLOCKING 0x0 ;  /* 0x0000000000007b1d */ /* 0x000fec0000010000 */
[----:B------:R4:W-:Y:S02]  /*cd30*/  STSM.16.M88.4 [R2], R100 ;  /* 0x0000006402007844 */ /* 0x0009e40000000200 */
[----:B------:R-:W-:Y:S01]  /*cd40*/  BAR.SYNC.DEFER_BLOCKING 0x0 ;  /* 0x0000000000007b1d */ /* 0x000fe20000010000 */
[----:B----4-:R-:W-:-:S02]  /*cd50*/  IMAD.MOV.U32 R100, RZ, RZ, R116 ;  /* 0x000000ffff647224 */ /* 0x010fc400078e0074 */
[----:B------:R-:W-:Y:S02]  /*cd60*/  IMAD.MOV.U32 R101, RZ, RZ, R118 ;  /* 0x000000ffff657224 */ /* 0x000fe400078e0076 */
[----:B------:R-:W-:Y:S02]  /*cd70*/  IMAD.MOV.U32 R102, RZ, RZ, R52 ;  /* 0x000000ffff667224 */ /* 0x000fe400078e0034 */
[----:B------:R-:W-:Y:S02]  /*cd80*/  IMAD.MOV.U32 R103, RZ, RZ, R54 ;  /* 0x000000ffff677224 */ /* 0x000fe400078e0036 */
[----:B------:R-:W-:Y:S02]  /*cd90*/  IMAD.MOV.U32 R118, RZ, RZ, R61 ;  /* 0x000000ffff767224 */ /* 0x000fe400078e003d */
[----:B------:R-:W-:Y:S01]  /*cda0*/  IMAD.MOV.U32 R116, RZ, RZ, R125 ;  /* 0x000000ffff747224 */ /* 0x000fe200078e007d */
[----:B------:R-:W4:Y:S01]  /*cdb0*/  LDS.128 R88, [R3] ;  /* 0x0000000003587984 */ /* 0x000f220000000c00 */
[----:B------:R-:W-:-:S02]  /*cdc0*/  IMAD.MOV.U32 R125, RZ, RZ, R135 ;  /* 0x000000ffff7d7224 */ /* 0x000fc400078e0087 */
[----:B------:R-:W-:Y:S01]  /*cdd0*/  IMAD.MOV.U32 R135, RZ, RZ, R79 ;  /* 0x000000ffff877224 */ /* 0x000fe200078e004f */
[----:B------:R-:W-:Y:S06]  /*cde0*/  BAR.SYNC.DEFER_BLOCKING 0x0 ;  /* 0x0000000000007b1d */ /* 0x000fec0000010000 */
[----:B------:R-:W-:Y:S02]  /*cdf0*/  STSM.16.M88.4 [R2], R96 ;  /* 0x0000006002007844 */ /* 0x000fe40000000200 */
[----:B------:R-:W-:Y:S06]  /*ce00*/  BAR.SYNC.DEFER_BLOCKING 0x0 ;  /* 0x0000000000007b1d */ /* 0x000fec0000010000 */
[----:B------:R-:W4:Y:S02]  /*ce10*/  LDS.128 R48, [R3] ;  /* 0x0000000003307984 */ /* 0x000f240000000c00 */
[----:B------:R-:W-:Y:S06]  /*ce20*/  BAR.SYNC.DEFER_BLOCKING 0x0 ;  /* 0x0000000000007b1d */ /* 0x000fec0000010000 */
[----:B------:R5:W-:Y:S02]  /*ce30*/  STSM.16.M88.4 [R2], R104 ;  /* 0x0000006802007844 */ /* 0x000be40000000200 */
[----:B------:R-:W-:Y:S01]  /*ce40*/  BAR.SYNC.DEFER_BLOCKING 0x0 ;  /* 0x0000000000007b1d */ /* 0x000fe20000010000 */
[----:B-----5:R-:W-:-:S02]  /*ce50*/  IMAD.MOV.U32 R104, RZ, RZ, R120 ;  /* 0x000000ffff687224 */ /* 0x020fc400078e0078 */
[----:B------:R-:W-:Y:S02]  /*ce60*/  IMAD.MOV.U32 R105, RZ, RZ, R122 ;  /* 0x000000ffff697224 */ /* 0x000fe400078e007a */
[----:B------:R-:W-:Y:S02]  /*ce70*/  IMAD.MOV.U32 R106, RZ, RZ, R56 ;  /* 0x000000ffff6a7224 */ /* 0x000fe400078e0038 */
[----:B------:R-:W-:Y:S02]  /*ce80*/  IMAD.MOV.U32 R107, RZ, RZ, R58 ;  /* 0x000000ffff6b7224 */ /* 0x000fe400078e003a */
[----:B------:R-:W-:Y:S02]  /*ce90*/  IMAD.MOV.U32 R122, RZ, RZ, R65 ;  /* 0x000000ffff7a7224 */ /* 0x000fe400078e0041 */
[----:B------:R-:W-:Y:S01]  /*cea0*/  IMAD.MOV.U32 R120, RZ, RZ, R129 ;  /* 0x000000ffff787224 */ /* 0x000fe200078e0081 */
[----:B------:R-:W5:Y:S01]  /*ceb0*/  LDS.128 R92, [R3] ;  /* 0x00000000035c7984 */ /* 0x000f620000000c00 */
[----:B------:R-:W-:-:S02]  /*cec0*/  IMAD.MOV.U32 R129, RZ, RZ, R139 ;  /* 0x000000ffff817224 */ /* 0x000fc400078e008b */
[----:B------:R-:W-:Y:S01]  /*ced0*/  IMAD.MOV.U32 R139, RZ, RZ, R82 ;  /* 0x000000ffff8b7224 */ /* 0x000fe200078e0052 */
        /* <DEDUP_REMOVED lines=85> */
[----:B-1----:R-:W-:-:S05]  /*d430*/  IMAD R129, R190, UR5, RZ ;  /* 0x00000005be817c24 */ /* 0x002fca000f8e02ff */
[----:B------:R-:W-:Y:S01]  /*d440*/  ULDC UR5, c[0x0][0x22c] ;  /* 0x00008b0000057ab9 */ /* 0x000fe20000000800 */
[----:B------:R-:W-:Y:S01]  /*d450*/  IMAD R131, R0, UR4, RZ ;  /* 0x0000000400837c24 */ /* 0x000fe2000f8e02ff */
[----:B------:R-:W-:-:S04]  /*d460*/  LEA R128, P6, R129, UR6, 0x2 ;  /* 0x0000000681807c11 */ /* 0x000fc8000f8c10ff */
[----:B------:R-:W-:Y:S02]  /*d470*/  LEA.HI.X.SX32 R129, R129, UR7, 0x2, P6 ;  /* 0x0000000781817c11 */ /* 0x000fe4000b0f16ff */
[C---:B------:R-:W-:Y:S01]  /*d480*/  LEA R130, P6, R131.reuse, R128, 0x2 ;  /* 0x0000008083827211 */ /* 0x040fe200078c10ff */
[----:B------:R-:W1:Y:S01]  /*d490*/  LDS.128 R116, [R3] ;  /* 0x0000000003747984 */ /* 0x000e620000000c00 */
[----:B------:R-:W-:Y:S06]  /*d4a0*/  BAR.SYNC.DEFER_BLOCKING 0x0 ;  /* 0x0000000000007b1d */ /* 0x000fec0000010000 */
[----:B------:R-:W-:Y:S02]  /*d4b0*/  STSM.16.M88.4 [R2], R124 ;  /* 0x0000007c02007844 */ /* 0x000fe40000000200 */
[----:B------:R-:W-:Y:S06]  /*d4c0*/  BAR.SYNC.DEFER_BLOCKING 0x0 ;  /* 0x0000000000007b1d */ /* 0x000fec0000010000 */
[----:B------:R-:W1:Y:S02]  /*d4d0*/  LDS.128 R76, [R3] ;  /* 0x00000000034c7984 */ /* 0x000e640000000c00 */
[----:B------:R-:W-:Y:S06]  /*d4e0*/  BAR.SYNC.DEFER_BLOCKING 0x0 ;  /* 0x0000000000007b1d */ /* 0x000fec0000010000 */
[----:B------:R2:W-:Y:S02]  /*d4f0*/  STSM.16.M88.4 [R2], R132 ;  /* 0x0000008402007844 */ /* 0x0005e40000000200 */
[----:B------:R-:W-:Y:S01]  /*d500*/  BAR.SYNC.DEFER_BLOCKING 0x0 ;  /* 0x0000000000007b1d */ /* 0x000fe20000010000 */
[C---:B--2---:R-:W-:Y:S01]  /*d510*/  VIADD R134, R131.reuse, UR4 ;  /* 0x0000000483867c36 */ /* 0x044fe20008000000 */
[----:B------:R-:W-:Y:S01]  /*d520*/  LEA.HI.X.SX32 R131, R131, R129, 0x2, P6 ;  /* 0x0000008183837211 */ /* 0x000fe200030f16ff */
[----:B------:R-:W-:-:S02]  /*d530*/  VIADD R133, R0, 0x5 ;  /* 0x0000000500857836 */ /* 0x000fc40000000000 */
[----:B------:R-:W-:Y:S01]  /*d540*/  VIADD R135, R0, 0x6 ;  /* 0x0000000600877836 */ /* 0x000fe20000000000 */
[C---:B------:R-:W-:Y:S01]  /*d550*/  LEA R132, P6, R134.reuse, R128, 0x2 ;  /* 0x0000008086847211 */ /* 0x040fe200078c10ff */
[----:B------:R-:W2:Y:S01]  /*d560*/  LDS.128 R120, [R3] ;  /* 0x0000000003787984 */ /* 0x000ea20000000c00 */
[----:B------:R-:W-:Y:S06]  /*d570*/  BAR.SYNC.DEFER_BLOCKING 0x0 ;  /* 0x0000000000007b1d */ /* 0x000fec0000010000 */
[----:B------:R3:W-:Y:S02]  /*d580*/  STSM.16.M88.4 [R2], R136 ;  /* 0x0000008802007844 */ /* 0x0007e40000000200 */
[----:B------:R-:W-:Y:S01]  /*d590*/  BAR.SYNC.DEFER_BLOCKING 0x0 ;  /* 0x0000000000007b1d */ /* 0x000fe20000010000 */
[----:B---3--:R-:W-:-:S04]  /*d5a0*/  VIADD R136, R134, UR4 ;  /* 0x0000000486887c36 */ /* 0x008fc80008000000 */
[----:B------:R-:W-:Y:S01]  /*d5b0*/  VIADD R137, R136, UR4 ;  /* 0x0000000488897c36 */ /* 0x000fe20008000000 */
[----:B------:R-:W3:Y:S02]  /*d5c0*/  LDS.128 R80, [R3] ;  /* 0x0000000003507984 */ /* 0x000ee40000000c00 */
[----:B------:R-:W-:Y:S06]  /*d5d0*/  BAR.SYNC.DEFER_BLOCKING 0x0 ;  /* 0x0000000000007b1d */ /* 0x000fec0000010000 */
[----:B------:R4:W-:Y:S02]  /*d5e0*/  STSM.16.M88.4 [R2], R140 ;  /* 0x0000008c02007844 */ /* 0x0009e40000000200 */
[----:B------:R-:W-:Y:S01]  /*d5f0*/  BAR.SYNC.DEFER_BLOCKING 0x0 ;  /* 0x0000000000007b1d */ /* 0x000fe20000010000 */
[----:B----4-:R-:W-:-:S02]  /*d600*/  IMAD.MOV.U32 R142, RZ, RZ, R85 ;  /* 0x000000ffff8e7224 */ /* 0x010fc400078e0055 */
[----:B------:R-:W-:Y:S02]  /*d610*/  IMAD.MOV.U32 R143, RZ, RZ, R87 ;  /* 0x000000ffff8f7224 */ /* 0x000fe400078e0057 */
[----:B------:R-:W-:Y:S02]  /*d620*/  IMAD.MOV.U32 R140, RZ, RZ, R149 ;  /* 0x000000ffff8c7224 */ /* 0x000fe400078e0095 */
[----:B------:R-:W-:Y:S01]  /*d630*/  IMAD.MOV.U32 R141, RZ, RZ, R151 ;  /* 0x000000ffff8d7224 */ /* 0x000fe200078e0097 */
[----:B------:R-:W4:Y:S01]  /*d640*/  LDS.128 R124, [R3] ;  /* 0x00000000037c7984 */ /* 0x000f220000000c00 */
[----:B------:R-:W-:Y:S06]  /*d650*/  BAR.SYNC.DEFER_BLOCKING 0x0 ;  /* 0x0000000000007b1d */ /* 0x000fec0000010000 */
[----:B------:R-:W-:Y:S02]  /*d660*/  STSM.16.M88.4 [R2], R144 ;  /* 0x0000009002007844 */ /* 0x000fe40000000200 */
[----:B------:R-:W-:Y:S06]  /*d670*/  BAR.SYNC.DEFER_BLOCKING 0x0 ;  /* 0x0000000000007b1d */ /* 0x000fec0000010000 */
[----:B------:R-:W4:Y:S02]  /*d680*/  LDS.128 R84, [R3] ;  /* 0x0000000003547984 */ /* 0x000f240000000c00 */
[----:B------:R-:W-:Y:S06]  /*d690*/  BAR.SYNC.DEFER_BLOCKING 0x0 ;  /* 0x0000000000007b1d */ /* 0x000fec0000010000 */
[----:B------:R5:W-:Y:S02]  /*d6a0*/  STSM.16.M88.4 [R2], R140 ;  /* 0x0000008c02007844 */ /* 0x000be40000000200 */
[----:B------:R-:W-:Y:S01]  /*d6b0*/  BAR.SYNC.DEFER_BLOCKING 0x0 ;  /* 0x0000000000007b1d */ /* 0x000fe20000010000 */
[----:B-----5:R-:W-:-:S05]  /*d6c0*/  VIADD R2, R0, 0x7 ;  /* 0x0000000700027836 */ /* 0x020fca0000000000 */
[----:B------:R5:W-:Y:S01]  /*d6d0*/  @P2 STG.E desc[UR16][R130.64], R4 ;  /* 0x0000000482002986 */ /* 0x000be2000c101910 */
[----:B------:R-:W-:Y:S01]  /*d6e0*/  ISETP.LT.AND P2, PT, R133, UR5, !P0 ;  /* 0x0000000585007c0c */ /* 0x000fe2000c741270 */
[----:B------:R-:W-:Y:S01]  /*d6f0*/  ULDC UR5, c[0x0][0x22c] ;  /* 0x00008b0000057ab9 */ /* 0x000fe20000000800 */
[----:B------:R-:W-:Y:S02]  /*d700*/  LEA.HI.X.SX32 R133, R134, R129, 0x2, P6 ;  /* 0x0000008186857211 */ /* 0x000fe400030f16ff */
[----:B------:R-:W-:-:S03]  /*d710*/  LEA R134, P6, R136, R128, 0x2 ;  /* 0x0000008088867211 */ /* 0x000fc600078c10ff */
[----:B------:R1:W-:Y:S01]  /*d720*/  @P1 STG.E desc[UR16][R132.64], R12 ;  /* 0x0000000c84001986 */ /* 0x0003e2000c101910 */
[----:B------:R-:W-:Y:S01]  /*d730*/  ISETP.LT.AND P1, PT, R135, UR5, !P0 ;  /* 0x0000000587007c0c */ /* 0x000fe2000c721270 */
[----:B------:R-:W-:Y:S01]  /*d740*/  ULDC UR5, c[0x0][0x22c] ;  /* 0x00008b0000057ab9 */ /* 0x000fe20000000800 */
[----:B------:R-:W-:Y:S01]  /*d750*/  LEA.HI.X.SX32 R135, R136, R129, 0x2, P6 ;  /* 0x0000008188877211 */ /* 0x000fe200030f16ff */
[C---:B-----5:R-:W-:Y:S01]  /*d760*/  VIADD R4, R137.reuse, UR4 ;  /* 0x0000000489047c36 */ /* 0x060fe20008000000 */
[----:B------:R-:W-:-:S03]  /*d770*/  LEA R130, P6, R137, R128, 0x2 ;  /* 0x0000008089827211 */ /* 0x000fc600078c10ff */
[----:B------:R-:W-:Y:S01]  /*d780*/  @P5 STG.E desc[UR16][R134.64], R5 ;  /* 0x0000000586005986 */ /* 0x000fe2000c101910 */
[-C--:B------:R-:W-:Y:S02]  /*d790*/  LEA.HI.X.SX32 R131, R137, R129.reuse, 0x2, P6 ;  /* 0x0000008189837211 */ /* 0x080fe400030f16ff */
[CC--:B------:R-:W-:Y:S01]  /*d7a0*/  LEA R136, P6, R4.reuse, R128.reuse, 0x2 ;  /* 0x0000008004887211 */ /* 0x0c0fe200078c10ff */
[----:B-1----:R-:W-:Y:S01]  /*d7b0*/  VIADD R12, R4, UR4 ;  /* 0x00000004040c7c36 */ /* 0x002fe20008000000 */
[----:B------:R-:W-:Y:S01]  /*d7c0*/  ISETP.LT.AND P5, PT, R2, UR5, !P0 ;  /* 0x0000000502007c0c */ /* 0x000fe2000c7a1270 */
[----:B------:R-:W-:Y:S01]  /*d7d0*/  VIADD R2, R0, 0x8 ;  /* 0x0000000800027836 */ /* 0x000fe20000000000 */
[-C--:B------:R-:W-:Y:S01]  /*d7e0*/  LEA.HI.X.SX32 R137, R4, R129.reuse, 0x2, P6 ;  /* 0x0000008104897211 */ /* 0x080fe200030f16ff */
[----:B------:R-:W-:Y:S01]  /*d7f0*/  ULDC UR5, c[0x0][0x22c] ;  /* 0x00008b0000057ab9 */ /* 0x000fe20000000800 */
[-C--:B------:R-:W-:Y:S01]  /*d800*/  LEA R132, P6, R12, R128.reuse, 0x2 ;  /* 0x000000800c847211 */ /* 0x080fe200078c10ff */
[----:B------:R1:W-:Y:S01]  /*d810*/  @P4 STG.E desc[UR16][R130.64], R13 ;  /* 0x0000000d82004986 */ /* 0x0003e2000c101910 */
[----:B------:R-:W-:Y:S01]  /*d820*/  ISETP.LT.AND P4, PT, R2, UR5, !P0 ;  /* 0x0000000502007c0c */ /* 0x000fe2000c781270 */
[----:B------:R-:W-:Y:S01]  /*d830*/  VIADD R2, R0, 0x9 ;  /* 0x0000000900027836 */ /* 0x000fe20000000000 */
[C---:B------:R-:W-:Y:S01]  /*d840*/  LEA.HI.X.SX32 R133, R12.reuse, R129, 0x2, P6 ;  /* 0x000000810c857211 */ /* 0x040fe200030f16ff */
[----:B------:R-:W-:Y:S01]  /*d850*/  VIADD R12, R12, UR4 ;  /* 0x000000040c0c7c36 */ /* 0x000fe20008000000 */
[----:B------:R-:W-:Y:S01]  /*d860*/  ULDC UR5, c[0x0][0x22c] ;  /* 0x00008b0000057ab9 */ /* 0x000fe20000000800 */
[----:B------:R5:W-:Y:S01]  /*d870*/  @P3 STG.E desc[UR16][R136.64], R6 ;  /* 0x0000000688003986 */ /* 0x000be2000c101910 */
[----:B------:R-:W-:Y:S01]  /*d880*/  ISETP.LT.AND P3, PT, R2, UR5, !P0 ;  /* 0x0000000502007c0c */ /* 0x000fe2000c761270 */
[----:B------:R-:W-:Y:S01]  /*d890*/  VIADD R2, R0, 0xa ;  /* 0x0000000a00027836 */ /* 0x000fe20000000000 */
[----:B------:R-:W-:Y:S01]  /*d8a0*/  ULDC UR5, c[0x0][0x22c] ;  /* 0x00008b0000057ab9 */ /* 0x000fe20000000800 */
[----:B------:R2:W-:Y:S01]  /*d8b0*/  @P2 STG.E desc[UR16][R132.64], R14 ;  /* 0x0000000e84002986 */ /* 0x0005e2000c101910 */
[C---:B------:R-:W-:Y:S01]  /*d8c0*/  LEA R4, P2, R12.reuse, R128, 0x2 ;  /* 0x000000800c047211 */ /* 0x040fe200078410ff */
[----:B-1----:R-:W-:-:S03]  /*d8d0*/  VIADD R13, R12, UR4 ;  /* 0x000000040c0d7c36 */ /* 0x002fc60008000000 */
[-C--:B------:R-:W-:Y:S02]  /*d8e0*/  LEA.HI.X.SX32 R5, R12, R129.reuse, 0x2, P2 ;  /* 0x000000810c057211 */ /* 0x080fe400010f16ff */
[----:B------:R-:W-:Y:S01]  /*d8f0*/  ISETP.LT.AND P2, PT, R2, UR5, !P0 ;  /* 0x0000000502007c0c */ /* 0x000fe2000c741270 */
[----:B------:R-:W-:Y:S01]  /*d900*/  VIADD R2, R0, 0xb ;  /* 0x0000000b00027836 */ /* 0x000fe20000000000 */
[CC--:B------:R-:W-:Y:S01]  /*d910*/  LEA R12, P6, R13.reuse, R128.reuse, 0x2 ;  /* 0x000000800d0c7211 */ /* 0x0c0fe200078c10ff */
[C---:B-----5:R-:W-:Y:S01]  /*d920*/  VIADD R6, R13.reuse, UR4 ;  /* 0x000000040d067c36 */ /* 0x060fe20008000000 */
[----:B------:R-:W-:Y:S01]  /*d930*/  ULDC UR5, c[0x0][0x22c] ;  /* 0x00008b0000057ab9 */ /* 0x000fe20000000800 */
[----:B------:R1:W-:Y:S01]  /*d940*/  @P1 STG.E desc[UR16][R4.64], R7 ;  /* 0x0000000704001986 */ /* 0x0003e2000c101910 */
[-C--:B------:R-:W-:Y:S01]  /*d950*/  LEA.HI.X.SX32 R13, R13, R129.reuse, 0x2, P6 ;  /* 0x000000810d0d7211 */ /* 0x080fe200030f16ff */
[----:B--2---:R-:W-:Y:S01]  /*d960*/  VIADD R14, R6, UR4 ;  /* 0x00000004060e7c36 */ /* 0x004fe20008000000 */
[----:B------:R-:W-:Y:S01]  /*d970*/  ISETP.LT.AND P1, PT, R2, UR5, !P0 ;  /* 0x0000000502007c0c */ /* 0x000fe2000c721270 */
[----:B------:R-:W-:Y:S01]  /*d980*/  VIADD R2, R0, 0xc ;  /* 0x0000000c00027836 */ /* 0x000fe20000000000 */
[C---:B------:R-:W-:Y:S01]  /*d990*/  LEA R130, P6, R6.reuse, R128, 0x2 ;  /* 0x0000008006827211 */ /* 0x040fe200078c10ff */
[----:B------:R-:W-:Y:S01]  /*d9a0*/  ULDC UR5, c[0x0][0x22c] ;  /* 0x00008b0000057ab9 */ /* 0x000fe20000000800 */
[----:B------:R2:W-:Y:S02]  /*d9b0*/  @P5 STG.E desc[UR16][R12.64], R15 ;  /* 0x0000000f0c005986 */ /* 0x0005e4000c101910 */
[----:B------:R-:W-:-:S02]  /*d9c0*/  LEA.HI.X.SX32 R131, R6, R129, 0x2, P6 ;  /* 0x0000008106837211 */ /* 0x000fc400030f16ff */
[----:B------:R-:W-:Y:S01]  /*d9d0*/  ISETP.LT.AND P5, PT, R2, UR5, !P0 ;  /* 0x0000000502007c0c */ /* 0x000fe2000c7a1270 */
[C---:B-1----:R-:W-:Y:S01]  /*d9e0*/  VIADD R7, R14.reuse, UR4 ;  /* 0x000000040e077c36 */ /* 0x042fe20008000000 */
[-C--:B------:R-:W-:Y:S01]  /*d9f0*/  LEA R4, P6, R14, R128.reuse, 0x2 ;  /* 0x000000800e047211 */ /* 0x080fe200078c10ff */
[----:B------:R-:W-:Y:S01]  /*da00*/  VIADD R2, R0, 0xd ;  /* 0x0000000d00027836 */ /* 0x000fe20000000000 */
[----:B------:R-:W-:Y:S01]  /*da10*/  ULDC UR5, c[0x0][0x22c] ;  /* 0x00008b0000057ab9 */ /* 0x000fe20000000800 */
[----:B------:R1:W-:Y:S01]  /*da20*/  @P4 STG.E desc[UR16][R130.64], R8 ;  /* 0x0000000882004986 */ /* 0x0003e2000c101910 */
[-C--:B------:R-:W-:Y:S01]  /*da30*/  LEA.HI.X.SX32 R5, R14, R129.reuse, 0x2, P6 ;  /* 0x000000810e057211 */ /* 0x080fe200030f16ff */
[C---:B------:R-:W-:Y:S01]  /*da40*/  VIADD R14, R7.reuse, UR4 ;  /* 0x00000004070e7c36 */ /* 0x040fe20008000000 */
[CC--:B------:R-:W-:Y:S02]  /*da50*/  LEA R6, P6, R7.reuse, R128.reuse, 0x2 ;  /* 0x0000008007067211 */ /* 0x0c0fe400078c10ff */
[----:B------:R-:W-:Y:S01]  /*da60*/  ISETP.LT.AND P4, PT, R2, UR5, !P0 ;  /* 0x0000000502007c0c */ /* 0x000fe2000c781270 */
[----:B------:R-:W-:Y:S01]  /*da70*/  VIADD R2, R0, 0xe ;  /* 0x0000000e00027836 */ /* 0x000fe20000000000 */
[-C--:B------:R-:W-:Y:S01]  /*da80*/  LEA.HI.X.SX32 R7, R7, R129.reuse, 0x2, P6 ;  /* 0x0000008107077211 */ /* 0x080fe200030f16ff */
[----:B------:R-:W-:Y:S01]  /*da90*/  ULDC UR5, c[0x0][0x22c] ;  /* 0x00008b0000057ab9 */ /* 0x000fe20000000800 */
[-C--:B--2---:R-:W-:Y:S01]  /*daa0*/  LEA R12, P6, R14, R128.reuse, 0x2 ;  /* 0x000000800e0c7211 */ /* 0x084fe200078c10ff */
        /* <DEDUP_REMOVED lines=11> */
[C---:B-1----:R-:W-:Y:S01]  /*db60*/  VIADD R8, R14.reuse, UR4 ;  /* 0x000000040e087c36 */ /* 0x042fe20008000000 */
[----:B--2---:R-:W-:-:S04]  /*db70*/  LEA R4, P1, R14, R128, 0x2 ;  /* 0x000000800e047211 */ /* 0x004fc800078210ff */
[-C--:B------:R-:W-:Y:S02]  /*db80*/  LEA.HI.X.SX32 R5, R14, R129.reuse, 0x2, P1 ;  /* 0x000000810e057211 */ /* 0x080fe400008f16ff */
[----:B------:R-:W-:Y:S01]  /*db90*/  ISETP.LT.AND P1, PT, R2, UR5, !P0 ;  /* 0x0000000502007c0c */ /* 0x000fe2000c721270 */
[----:B------:R-:W-:Y:S01]  /*dba0*/  VIADD R2, R0, 0x11 ;  /* 0x0000001100027836 */ /* 0x000fe20000000000 */
[CC--:B-----5:R-:W-:Y:S01]  /*dbb0*/  LEA R6, P6, R8.reuse, R128.reuse, 0x2 ;  /* 0x0000008008067211 */ /* 0x0e0fe200078c10ff */
[C---:B------:R-:W-:Y:S01]  /*dbc0*/  VIADD R9, R8.reuse, UR4 ;  /* 0x0000000408097c36 */ /* 0x040fe20008000000 */
[----:B------:R-:W-:Y:S01]  /*dbd0*/  ULDC UR5, c[0x0][0x22c] ;  /* 0x00008b0000057ab9 */ /* 0x000fe20000000800 */
[----:B------:R1:W-:Y:S01]  /*dbe0*/  @P5 STG.E desc[UR16][R4.64], R10 ;  /* 0x0000000a04005986 */ /* 0x0003e2000c101910 */
[-C--:B------:R-:W-:Y:S01]  /*dbf0*/  LEA.HI.X.SX32 R7, R8, R129.reuse, 0x2, P6 ;  /* 0x0000008108077211 */ /* 0x080fe200030f16ff */
[C---:B---3--:R-:W-:Y:S01]  /*dc00*/  VIADD R12, R9.reuse, UR4 ;  /* 0x00000004090c7c36 */ /* 0x048fe20008000000 */
        /* <DEDUP_REMOVED lines=11> */
[----:B------:R-:W-:Y:S01]  /*dcc0*/  VIADD R14, R10, UR4 ;  /* 0x000000040a0e7c36 */ /* 0x000fe20008000000 */
[-C--:B------:R-:W-:Y:S01]  /*dcd0*/  LEA.HI.X.SX32 R5, R12, R129.reuse, 0x2, P6 ;  /* 0x000000810c057211 */ /* 0x080fe200030f16ff */
[----:B------:R1:W-:Y:S01]  /*dce0*/  @P3 STG.E desc[UR16][R8.64], R11 ;  /* 0x0000000b08003986 */ /* 0x0003e2000c101910 */
[-C--:B------:R-:W-:Y:S02]  /*dcf0*/  LEA R12, P6, R10, R128.reuse, 0x2 ;  /* 0x000000800a0c7211 */ /* 0x080fe400078c10ff */
        /* <DEDUP_REMOVED lines=11> */
[----:B------:R-:W-:Y:S01]  /*ddb0*/  @P1 STG.E desc[UR16][R12.64], R16 ;  /* 0x000000100c001986 */ /* 0x000fe2000c101910 */
        /* <DEDUP_REMOVED lines=9> */
[CC--:B------:R-:W-:Y:S01]  /*de50*/  LEA R8, P6, R9.reuse, R128.reuse, 0x2 ;  /* 0x0000008009087211 */ /* 0x0c0fe200078c10ff */
[----:B------:R-:W-:Y:S01]  /*de60*/  ULDC UR5, c[0x0][0x22c] ;  /* 0x00008b0000057ab9 */ /* 0x000fe20000000800 */
[C---:B---3--:R-:W-:Y:S01]  /*de70*/  VIADD R7, R9.reuse, UR4 ;  /* 0x0000000409077c36 */ /* 0x048fe20008000000 */
[----:B------:R1:W-:Y:S01]  /*de80*/  @P4 STG.E desc[UR16][R4.64], R17 ;  /* 0x0000001104004986 */ /* 0x0003e2000c101910 */
[-C--:B------:R-:W-:Y:S02]  /*de90*/  LEA.HI.X.SX32 R9, R9, R129.reuse, 0x2, P6 ;  /* 0x0000008109097211 */ /* 0x080fe400030f16ff */
[----:B------:R-:W-:Y:S01]  /*dea0*/  ISETP.LT.AND P4, PT, R2, UR5, !P0 ;  /* 0x0000000502007c0c */ /* 0x000fe2000c781270 */
[C---:B------:R-:W-:Y:S01]  /*deb0*/  VIADD R10, R7.reuse, UR4 ;  /* 0x00000004070a7c36 */ /* 0x040fe20008000000 */
[CC--:B------:R-:W-:Y:S01]  /*dec0*/  LEA R6, P6, R7.reuse, R128.reuse, 0x2 ;  /* 0x0000008007067211 */ /* 0x0c0fe200078c10ff */
[----:B------:R-:W-:Y:S01]  /*ded0*/  VIADD R2, R0, 0x18 ;  /* 0x0000001800027836 */ /* 0x000fe20000000000 */
[----:B------:R-:W-:Y:S01]  /*dee0*/  ULDC UR5, c[0x0][0x22c] ;  /* 0x00008b0000057ab9 */ /* 0x000fe20000000800 */
[----:B------:R2:W-:Y:S01]  /*def0*/  @P3 STG.E desc[UR16][R8.64], R29 ;  /* 0x0000001d08003986 */ /* 0x0005e2000c101910 */
[-C--:B------:R-:W-:Y:S01]  /*df00*/  LEA.HI.X.SX32 R7, R7, R129.reuse, 0x2, P6 ;  /* 0x0000008107077211 */ /* 0x080fe200030f16ff */
[----:B------:R-:W-:Y:S01]  /*df10*/  VIADD R11, R10, UR4 ;  /* 0x000000040a0b7c36 */ /* 0x000fe20008000000 */
[----:B------:R-:W-:Y:S01]  /*df20*/  ISETP.LT.AND P3, PT, R2, UR5, !P0 ;  /* 0x0000000502007c0c */ /* 0x000fe2000c761270 */
[----:B------:R-:W-:Y:S01]  /*df30*/  VIADD R2, R0, 0x19 ;  /* 0x0000001900027836 */ /* 0x000fe20000000000 */
[C---:B-1----:R-:W-:Y:S01]  /*df40*/  LEA R4, P6, R10.reuse, R128, 0x2 ;  /* 0x000000800a047211 */ /* 0x042fe200078c10ff */
[----:B------:R-:W-:Y:S01]  /*df50*/  ULDC UR5, c[0x0][0x22c] ;  /* 0x00008b0000057ab9 */ /* 0x000fe20000000800 */
[----:B------:R-:W-:Y:S01]  /*df60*/  VIADD R12, R11, UR4 ;  /* 0x000000040b0c7c36 */ /* 0x000fe20008000000 */
[----:B------:R1:W-:Y:S01]  /*df70*/  @P2 STG.E desc[UR16][R6.64], R18 ;  /* 0x0000001206002986 */ /* 0x0003e2000c101910 */
[----:B------:R-:W-:-:S02]  /*df80*/  LEA.HI.X.SX32 R5, R10, R129, 0x2, P6 ;  /* 0x000000810a057211 */ /* 0x000fc400030f16ff */
        /* <DEDUP_REMOVED lines=18> */
[----:B--2---:R-:W-:-:S02]  /*e0b0*/  LEA R4, P4, R12, R128, 0x2 ;  /* 0x000000800c047211 */ /* 0x004fc400078810ff */
[----:B------:R-:W1:Y:S02]  /*e0c0*/  LDS.128 R16, [R3] ;  /* 0x0000000003107984 */ /* 0x000e640000000c00 */
[-C--:B------:R-:W-:Y:S02]  /*e0d0*/  LEA.HI.X.SX32 R5, R12, R129.reuse, 0x2, P4 ;  /* 0x000000810c057211 */ /* 0x080fe400020f16ff */
[----:B------:R-:W-:Y:S01]  /*e0e0*/  ISETP.LT.AND P4, PT, R2, UR5, !P0 ;  /* 0x0000000502007c0c */ /* 0x000fe2000c781270 */
[----:B------:R-:W-:Y:S01]  /*e0f0*/  VIADD R2, R0, 0x1d ;  /* 0x0000001d00027836 */ /* 0x000fe20000000000 */
[C---:B------:R-:W-:Y:S01]  /*e100*/  LEA R6, P6, R7.reuse, R128, 0x2 ;  /* 0x0000008007067211 */ /* 0x040fe200078c10ff */
[----:B------:R-:W-:Y:S01]  /*e110*/  ULDC UR5, c[0x0][0x22c] ;  /* 0x00008b0000057ab9 */ /* 0x000fe20000000800 */
[C---:B---3--:R-:W-:Y:S01]  /*e120*/  VIADD R9, R7.reuse, UR4 ;  /* 0x0000000407097c36 */ /* 0x048fe20008000000 */
[----:B------:R2:W-:Y:S01]  /*e130*/  @P3 STG.E desc[UR16][R4.64], R24 ;  /* 0x0000001804003986 */ /* 0x0005e2000c101910 */
[----:B------:R-:W-:-:S02]  /*e140*/  LEA.HI.X.SX32 R7, R7, R129, 0x2, P6 ;  /* 0x0000008107077211 */ /* 0x000fc400030f16ff */
        /* <DEDUP_REMOVED lines=10> */
[C---:B--2---:R-:W-:Y:S01]  /*e1f0*/  LEA R4, P6, R10.reuse, R128, 0x2 ;  /* 0x000000800a047211 */ /* 0x044fe200078c10ff */
        /* <DEDUP_REMOVED lines=9> */
[-C--:B---3--:R-:W-:Y:S01]  /*e290*/  LEA R6, P6, R12, R128.reuse, 0x2 ;  /* 0x000000800c067211 */ /* 0x088fe200078c10ff */
        /* <DEDUP_REMOVED lines=11> */
[C---:B--2---:R-:W-:Y:S01]  /*e350*/  VIADD R9, R12.reuse, UR4 ;  /* 0x000000040c097c36 */ /* 0x044fe20008000000 */
[----:B---3--:R-:W-:-:S04]  /*e360*/  LEA R4, P3, R12, R128, 0x2 ;  /* 0x000000800c047211 */ /* 0x008fc800078610ff */
[-C--:B------:R-:W-:Y:S02]  /*e370*/  LEA.HI.X.SX32 R5, R12, R129.reuse, 0x2, P3 ;  /* 0x000000810c057211 */ /* 0x080fe400018f16ff */
[----:B------:R-:W-:Y:S01]  /*e380*/  ISETP.LT.AND P3, PT, R2, UR5, !P0 ;  /* 0x0000000502007c0c */ /* 0x000fe2000c761270 */
[----:B------:R-:W-:Y:S01]  /*e390*/  VIADD R2, R0, 0x23 ;  /* 0x0000002300027836 */ /* 0x000fe20000000000 */
[CC--:B------:R-:W-:Y:S01]  /*e3a0*/  LEA R8, P6, R9.reuse, R128.reuse, 0x2 ;  /* 0x0000008009087211 */ /* 0x0c0fe200078c10ff */
[----:B------:R-:W-:Y:S01]  /*e3b0*/  ULDC UR5, c[0x0][0x22c] ;  /* 0x00008b0000057ab9 */ /* 0x000fe20000000800 */
[C---:B-----5:R-:W-:Y:S01]  /*e3c0*/  VIADD R7, R9.reuse, UR4 ;  /* 0x0000000409077c36 */ /* 0x060fe20008000000 */
        /* <DEDUP_REMOVED lines=493> */
[----:B--2---:R-:W-:Y:S01]  /*102a0*/  VIADD R9, R12, UR4 ;  /* 0x000000040c097c36 */ /* 0x004fe20008000000 */
[----:B------:R-:W-:Y:S01]  /*102b0*/  ULDC UR5, c[0x0][0x22c] ;  /* 0x00008b0000057ab9 */ /* 0x000fe20000000800 */
[----:B------:R2:W-:Y:S01]  /*102c0*/  @P1 STG.E desc[UR16][R6.64], R118 ;  /* 0x0000007606001986 */ /* 0x0005e2000c101910 */
[----:B------:R-:W-:Y:S01]  /*102d0*/  VIADD R2, R0, 0x6a ;  /* 0x0000006a00027836 */ /* 0x000fe20000000000 */
[----:B---3--:R-:W-:-:S02]  /*102e0*/  LEA R4, P1, R12, R128, 0x2 ;  /* 0x000000800c047211 */ /* 0x008fc400078210ff */
[CC--:B------:R-:W-:Y:S02]  /*102f0*/  LEA R8, P6, R9.reuse, R128.reuse, 0x2 ;  /* 0x0000008009087211 */ /* 0x0c0fe400078c10ff */
[-C--:B------:R-:W-:Y:S02]  /*10300*/  LEA.HI.X.SX32 R5, R12, R129.reuse, 0x2, P1 ;  /* 0x000000810c057211 */ /* 0x080fe400008f16ff */
[----:B------:R-:W-:Y:S01]  /*10310*/  ISETP.LT.AND P1, PT, R2, UR5, !P0 ;  /* 0x0000000502007c0c */ /* 0x000fe2000c721270 */
[----:B------:R-:W-:Y:S01]  /*10320*/  VIADD R2, R0, 0x6b ;  /* 0x0000006b00027836 */ /* 0x000fe20000000000 */
[----:B------:R-:W-:Y:S01]  /*10330*/  ULDC UR5, c[0x0][0x22c] ;  /* 0x00008b0000057ab9 */ /* 0x000fe20000000800 */
[----:B------:R3:W-:Y:S01]  /*10340*/  @P5 STG.E desc[UR16][R4.64], R75 ;  /* 0x0000004b04005986 */ /* 0x0007e2000c101910 */
[C---:B--2---:R-:W-:Y:S01]  /*10350*/  VIADD R7, R9.reuse, UR4 ;  /* 0x0000000409077c36 */ /* 0x044fe20008000000 */
[-C--:B------:R-:W-:Y:S02]  /*10360*/  LEA.HI.X.SX32 R9, R9, R129.reuse, 0x2, P6 ;  /* 0x0000008109097211 */ /* 0x080fe400030f16ff */
[----:B------:R-:W-:Y:S01]  /*10370*/  ISETP.LT.AND P5, PT, R2, UR5, !P0 ;  /* 0x0000000502007c0c */ /* 0x000fe2000c7a1270 */
[C---:B------:R-:W-:Y:S01]  /*10380*/  VIADD R10, R7.reuse, UR4 ;  /* 0x00000004070a7c36 */ /* 0x040fe20008000000 */
[CC--:B------:R-:W-:Y:S01]  /*10390*/  LEA R6, P6, R7.reuse, R128.reuse, 0x2 ;  /* 0x0000008007067211 */ /* 0x0c0fe200078c10ff */
[----:B------:R-:W-:Y:S01]  /*103a0*/  VIADD R2, R0, 0x6c ;  /* 0x0000006c00027836 */ /* 0x000fe20000000000 */
[----:B------:R-:W-:Y:S01]  /*103b0*/  ULDC UR5, c[0x0][0x22c] ;  /* 0x00008b0000057ab9 */ /* 0x000fe20000000800 */
[C---:B------:R-:W-:Y:S01]  /*103c0*/  VIADD R11, R10.reuse, UR4 ;  /* 0x000000040a0b7c36 */ /* 0x040fe20008000000 */
[-C--:B------:R-:W-:Y:S01]  /*103d0*/  LEA.HI.X.SX32 R7, R7, R129.reuse, 0x2, P6 ;  /* 0x0000008107077211 */ /* 0x080fe200030f16ff */
[----:B------:R2:W-:Y:S01]  /*103e0*/  @P4 STG.E desc[UR16][R8.64], R119 ;  /* 0x0000007708004986 */ /* 0x0005e2000c101910 */
[-C--:B---3--:R-:W-:Y:S01]  /*103f0*/  LEA R4, P6, R10, R128.reuse, 0x2 ;  /* 0x000000800a047211 */ /* 0x088fe200078c10ff */
[C---:B------:R-:W-:Y:S01]  /*10400*/  VIADD R12, R11.reuse, UR4 ;  /* 0x000000040b0c7c36 */ /* 0x040fe20008000000 */
[----:B------:R-:W-:Y:S01]  /*10410*/  ISETP.LT.AND P4, PT, R2, UR5, !P0 ;  /* 0x0000000502007c0c */ /* 0x000fe2000c781270 */
[----:B------:R-:W-:Y:S01]  /*10420*/  VIADD R2, R0, 0x6d ;  /* 0x0000006d00027836 */ /* 0x000fe20000000000 */
[-C--:B------:R-:W-:Y:S01]  /*10430*/  LEA.HI.X.SX32 R5, R10, R129.reuse, 0x2, P6 ;  /* 0x000000810a057211 */ /* 0x080fe200030f16ff */
[----:B------:R-:W-:Y:S01]  /*10440*/  ULDC UR5, c[0x0][0x22c] ;  /* 0x00008b0000057ab9 */ /* 0x000fe20000000800 */
[CC--:B------:R-:W-:Y:S01]  /*10450*/  LEA R10, P6, R11.reuse, R128.reuse, 0x2 ;  /* 0x000000800b0a7211 */ /* 0x0c0fe200078c10ff */
[----:B------:R3:W-:Y:S01]  /*10460*/  @P3 STG.E desc[UR16][R6.64], R76 ;  /* 0x0000004c06003986 */ /* 0x0007e2000c101910 */
        /* <DEDUP_REMOVED lines=13> */
[----:B---3--:R-:W-:Y:S01]  /*10540*/  VIADD R7, R12, UR4 ;  /* 0x000000040c077c36 */ /* 0x008fe20008000000 */
[----:B------:R-:W-:Y:S01]  /*10550*/  ULDC UR5, c[0x0][0x22c] ;  /* 0x00008b0000057ab9 */ /* 0x000fe20000000800 */
[----:B------:R3:W-:Y:S01]  /*10560*/  @P5 STG.E desc[UR16][R8.64], R121 ;  /* 0x0000007908005986 */ /* 0x0007e2000c101910 */
[----:B------:R-:W-:Y:S01]  /*10570*/  VIADD R2, R0, 0x70 ;  /* 0x0000007000027836 */ /* 0x000fe20000000000 */
[----:B--2---:R-:W-:-:S02]  /*10580*/  LEA R4, P5, R12, R128, 0x2 ;  /* 0x000000800c047211 */ /* 0x004fc400078a10ff */
[CC--:B------:R-:W-:Y:S02]  /*10590*/  LEA R6, P6, R7.reuse, R128.reuse, 0x2 ;  /* 0x0000008007067211 */ /* 0x0c0fe400078c10ff */
[-C--:B------:R-:W-:Y:S02]  /*105a0*/  LEA.HI.X.SX32 R5, R12, R129.reuse, 0x2, P5 ;  /* 0x000000810c057211 */ /* 0x080fe400028f16ff */
[----:B------:R-:W-:Y:S01]  /*105b0*/  ISETP.LT.AND P5, PT, R2, UR5, !P0 ;  /* 0x0000000502007c0c */ /* 0x000fe2000c7a1270 */
[----:B------:R-:W-:Y:S01]  /*105c0*/  VIADD R2, R0, 0x71 ;  /* 0x0000007100027836 */ /* 0x000fe20000000000 */
[----:B------:R-:W-:Y:S01]  /*105d0*/  ULDC UR5, c[0x0][0x22c] ;  /* 0x00008b0000057ab9 */ /* 0x000fe20000000800 */
[----:B------:R2:W-:Y:S01]  /*105e0*/  @P4 STG.E desc[UR16][R4.64], R78 ;  /* 0x0000004e04004986 */ /* 0x0005e2000c101910 */
[C---:B---3--:R-:W-:Y:S01]  /*105f0*/  VIADD R9, R7.reuse, UR4 ;  /* 0x0000000407097c36 */ /* 0x048fe20008000000 */
        /* <DEDUP_REMOVED lines=9> */
[-C--:B--2---:R-:W-:Y:S01]  /*10690*/  LEA R4, P6, R10, R128.reuse, 0x2 ;  /* 0x000000800a047211 */ /* 0x084fe200078c10ff */
[C---:B------:R-:W-:Y:S01]  /*106a0*/  VIADD R12, R11.reuse, UR4 ;  /* 0x000000040b0c7c36 */ /* 0x040fe20008000000 */
[----:B------:R-:W-:Y:S01]  /*106b0*/  ISETP.LT.AND P3, PT, R2, UR5, !P0 ;  /* 0x0000000502007c0c */ /* 0x000fe2000c761270 */
[----:B------:R-:W-:Y:S01]  /*106c0*/  VIADD R2, R0, 0x73 ;  /* 0x0000007300027836 */ /* 0x000fe20000000000 */
[-C--:B------:R-:W-:Y:S01]  /*106d0*/  LEA.HI.X.SX32 R5, R10, R129.reuse, 0x2, P6 ;  /* 0x000000810a057211 */ /* 0x080fe200030f16ff */
[----:B------:R-:W-:Y:S01]  /*106e0*/  ULDC UR5, c[0x0][0x22c] ;  /* 0x00008b0000057ab9 */ /* 0x000fe20000000800 */
[CC--:B------:R-:W-:Y:S01]  /*106f0*/  LEA R10, P6, R11.reuse, R128.reuse, 0x2 ;  /* 0x000000800b0a7211 */ /* 0x0c0fe200078c10ff */
[----:B------:R-:W-:Y:S01]  /*10700*/  @P2 STG.E desc[UR16][R8.64], R79 ;  /* 0x0000004f08002986 */ /* 0x000fe2000c101910 */
        /* <DEDUP_REMOVED lines=13> */
[----:B------:R-:W-:Y:S01]  /*107e0*/  VIADD R13, R12, UR4 ;  /* 0x000000040c0d7c36 */ /* 0x000fe20008000000 */
[----:B------:R-:W-:Y:S01]  /*107f0*/  ULDC UR5, c[0x0][0x22c] ;  /* 0x00008b0000057ab9 */ /* 0x000fe20000000800 */
[----:B----4-:R3:W-:Y:S01]  /*10800*/  @P4 STG.E desc[UR16][R6.64], R124 ;  /* 0x0000007c06004986 */ /* 0x0107e2000c101910 */
[----:B------:R-:W-:Y:S01]  /*10810*/  VIADD R2, R0, 0x76 ;  /* 0x0000007600027836 */ /* 0x000fe20000000000 */
[----:B--2---:R-:W-:-:S02]  /*10820*/  LEA R4, P4, R12, R128, 0x2 ;  /* 0x000000800c047211 */ /* 0x004fc400078810ff */
[CC--:B------:R-:W-:Y:S02]  /*10830*/  LEA R8, P6, R13.reuse, R128.reuse, 0x2 ;  /* 0x000000800d087211 */ /* 0x0c0fe400078c10ff */
[-C--:B------:R-:W-:Y:S02]  /*10840*/  LEA.HI.X.SX32 R5, R12, R129.reuse, 0x2, P4 ;  /* 0x000000810c057211 */ /* 0x080fe400020f16ff */
[CC--:B------:R-:W-:Y:S01]  /*10850*/  LEA.HI.X.SX32 R9, R13.reuse, R129.reuse, 0x2, P6 ;  /* 0x000000810d097211 */ /* 0x0c0fe200030f16ff */
[----:B------:R-:W-:Y:S01]  /*10860*/  VIADD R13, R13, UR4 ;  /* 0x000000040d0d7c36 */ /* 0x000fe20008000000 */
[----:B------:R-:W-:Y:S01]  /*10870*/  ISETP.LT.AND P4, PT, R2, UR5, !P0 ;  /* 0x0000000502007c0c */ /* 0x000fe2000c781270 */
[----:B------:R-:W-:Y:S01]  /*10880*/  VIADD R2, R0, 0x77 ;  /* 0x0000007700027836 */ /* 0x000fe20000000000 */
[----:B------:R-:W-:Y:S01]  /*10890*/  ULDC UR5, c[0x0][0x22c] ;  /* 0x00008b0000057ab9 */ /* 0x000fe20000000800 */
[----:B------:R2:W-:Y:S01]  /*108a0*/  @P3 STG.E desc[UR16][R4.64], R81 ;  /* 0x0000005104003986 */ /* 0x0005e2000c101910 */
[CC--:B---3--:R-:W-:Y:S01]  /*108b0*/  LEA R6, P6, R13.reuse, R128.reuse, 0x2 ;  /* 0x000000800d067211 */ /* 0x0c8fe200078c10ff */
[C---:B------:R-:W-:Y:S01]  /*108c0*/  VIADD R10, R13.reuse, UR4 ;  /* 0x000000040d0a7c36 */ /* 0x040fe20008000000 */
[----:B------:R-:W-:Y:S01]  /*108d0*/  ISETP.LT.AND P3, PT, R2, UR5, !P0 ;  /* 0x0000000502007c0c */ /* 0x000fe2000c761270 */
[----:B------:R-:W-:Y:S01]  /*108e0*/  VIADD R2, R0, 0x78 ;  /* 0x0000007800027836 */ /* 0x000fe20000000000 */
[-C--:B------:R-:W-:Y:S01]  /*108f0*/  LEA.HI.X.SX32 R7, R13, R129.reuse, 0x2, P6 ;  /* 0x000000810d077211 */ /* 0x080fe200030f16ff */
[----:B------:R-:W-:Y:S01]  /*10900*/  ULDC UR5, c[0x0][0x22c] ;  /* 0x00008b0000057ab9 */ /* 0x000fe20000000800 */
[----:B------:R-:W-:Y:S01]  /*10910*/  VIADD R11, R10, UR4 ;  /* 0x000000040a0b7c36 */ /* 0x000fe20008000000 */
[----:B------:R3:W-:Y:S01]  /*10920*/  @P2 STG.E desc[UR16][R8.64], R125 ;  /* 0x0000007d08002986 */ /* 0x0007e2000c101910 */
[----:B------:R-:W-:Y:S01]  /*10930*/  ISETP.LT.AND P2, PT, R2, UR5, !P0 ;  /* 0x0000000502007c0c */ /* 0x000fe2000c741270 */
[----:B------:R-:W-:Y:S01]  /*10940*/  VIADD R2, R0, 0x79 ;  /* 0x0000007900027836 */ /* 0x000fe20000000000 */
[----:B------:R-:W-:Y:S01]  /*10950*/  ULDC UR5, c[0x0][0x22c] ;  /* 0x00008b0000057ab9 */ /* 0x000fe20000000800 */
[-C--:B--2---:R-:W-:Y:S01]  /*10960*/  LEA R4, P6, R10, R128.reuse, 0x2 ;  /* 0x000000800a047211 */ /* 0x084fe200078c10ff */
[C---:B------:R-:W-:Y:S01]  /*10970*/  VIADD R12, R11.reuse, UR4 ;  /* 0x000000040b0c7c36 */ /* 0x040fe20008000000 */
[----:B------:R2:W-:Y:S01]  /*10980*/  @P1 STG.E desc[UR16][R6.64], R82 ;  /* 0x0000005206001986 */ /* 0x0005e2000c101910 */
[----:B------:R-:W-:Y:S01]  /*10990*/  ISETP.LT.AND P1, PT, R2, UR5, !P0 ;  /* 0x0000000502007c0c */ /* 0x000fe2000c721270 */
[----:B------:R-:W-:Y:S01]  /*109a0*/  VIADD R2, R0, 0x7a ;  /* 0x0000007a00027836 */ /* 0x000fe20000000000 */
[----:B------:R-:W-:Y:S01]  /*109b0*/  LEA.HI.X.SX32 R5, R10, R129, 0x2, P6 ;  /* 0x000000810a057211 */ /* 0x000fe200030f16ff */
[----:B------:R-:W-:Y:S01]  /*109c0*/  ULDC UR5, c[0x0][0x22c] ;  /* 0x00008b0000057ab9 */ /* 0x000fe20000000800 */
[----:B---3--:R-:W-:-:S03]  /*109d0*/  LEA R8, P6, R11, R128, 0x2 ;  /* 0x000000800b087211 */ /* 0x008fc600078c10ff */
[----:B------:R3:W-:Y:S01]  /*109e0*/  @P5 STG.E desc[UR16][R4.64], R126 ;  /* 0x0000007e04005986 */ /* 0x0007e2000c101910 */
[----:B------:R-:W-:Y:S01]  /*109f0*/  ISETP.LT.AND P5, PT, R2, UR5, !P0 ;  /* 0x0000000502007c0c */ /* 0x000fe2000c7a1270 */
[----:B------:R-:W-:Y:S01]  /*10a00*/  VIADD R2, R0, 0x7b ;  /* 0x0000007b00027836 */ /* 0x000fe20000000000 */
[-C--:B------:R-:W-:Y:S01]  /*10a10*/  LEA.HI.X.SX32 R9, R11, R129.reuse, 0x2, P6 ;  /* 0x000000810b097211 */ /* 0x080fe200030f16ff */
[----:B------:R-:W-:Y:S01]  /*10a20*/  ULDC UR5, c[0x0][0x22c] ;  /* 0x00008b0000057ab9 */ /* 0x000fe20000000800 */
[-C--:B------:R-:W-:Y:S01]  /*10a30*/  LEA R10, P6, R12, R128.reuse, 0x2 ;  /* 0x000000800c0a7211 */ /* 0x080fe200078c10ff */
[----:B--2---:R-:W-:Y:S02]  /*10a40*/  VIADD R6, R0, 0x7d ;  /* 0x0000007d00067836 */ /* 0x004fe40000000000 */
[----:B------:R2:W-:Y:S01]  /*10a50*/  @P4 STG.E desc[UR16][R8.64], R83 ;  /* 0x0000005308004986 */ /* 0x0005e2000c101910 */
[C---:B------:R-:W-:Y:S01]  /*10a60*/  LEA.HI.X.SX32 R11, R12.reuse, R129, 0x2, P6 ;  /* 0x000000810c0b7211 */ /* 0x040fe200030f16ff */
[----:B------:R-:W-:Y:S01]  /*10a70*/  VIADD R12, R12, UR4 ;  /* 0x000000040c0c7c36 */ /* 0x000fe20008000000 */
[----:B------:R-:W-:Y:S01]  /*10a80*/  ISETP.LT.AND P4, PT, R2, UR5, !P0 ;  /* 0x0000000502007c0c */ /* 0x000fe2000c781270 */
[----:B---3--:R-:W-:Y:S01]  /*10a90*/  VIADD R4, R0, 0x7c ;  /* 0x0000007c00047836 */ /* 0x008fe20000000000 */
[----:B------:R-:W-:Y:S01]  /*10aa0*/  ULDC UR5, c[0x0][0x22c] ;  /* 0x00008b0000057ab9 */ /* 0x000fe20000000800 */
[C---:B------:R-:W-:Y:S01]  /*10ab0*/  VIADD R5, R12.reuse, UR4 ;  /* 0x000000040c057c36 */ /* 0x040fe20008000000 */
[----:B------:R3:W-:Y:S01]  /*10ac0*/  @P3 STG.E desc[UR16][R10.64], R127 ;  /* 0x0000007f0a003986 */ /* 0x0007e2000c101910 */
[----:B------:R-:W-:-:S02]  /*10ad0*/  LEA R2, P3, R12, R128, 0x2 ;  /* 0x000000800c027211 */ /* 0x000fc400078610ff */
[----:B------:R-:W-:Y:S02]  /*10ae0*/  VIADD R7, R5, UR4 ;  /* 0x0000000405077c36 */ /* 0x000fe40008000000 */
[-C--:B------:R-:W-:Y:S01]  /*10af0*/  LEA.HI.X.SX32 R3, R12, R129.reuse, 0x2, P3 ;  /* 0x000000810c037211 */ /* 0x080fe200018f16ff */
[----:B------:R-:W-:Y:S01]  /*10b00*/  VIADD R12, R0, 0x7e ;  /* 0x0000007e000c7836 */ /* 0x000fe20000000000 */
[----:B------:R-:W-:Y:S01]  /*10b10*/  ISETP.LT.AND P3, PT, R4, UR5, !P0 ;  /* 0x0000000504007c0c */ /* 0x000fe2000c761270 */
[----:B--2---:R-:W-:Y:S01]  /*10b20*/  VIADD R9, R7, UR4 ;  /* 0x0000000407097c36 */ /* 0x004fe20008000000 */
[-C--:B------:R-:W-:Y:S01]  /*10b30*/  LEA R4, P6, R5, R128.reuse, 0x2 ;  /* 0x0000008005047211 */ /* 0x080fe200078c10ff */
[----:B------:R-:W-:Y:S01]  /*10b40*/  ULDC UR5, c[0x0][0x22c] ;  /* 0x00008b0000057ab9 */ /* 0x000fe20000000800 */
[----:B------:R2:W-:Y:S01]  /*10b50*/  @P2 STG.E desc[UR16][R2.64], R84 ;  /* 0x0000005402002986 */ /* 0x0005e2000c101910 */
[----:B---3--:R-:W-:Y:S01]  /*10b60*/  VIADD R11, R9, UR4 ;  /* 0x00000004090b7c36 */ /* 0x008fe20008000000 */
[-C--:B------:R-:W-:Y:S01]  /*10b70*/  LEA.HI.X.SX32 R5, R5, R129.reuse, 0x2, P6 ;  /* 0x0000008105057211 */ /* 0x080fe200030f16ff */
[----:B------:R-:W-:Y:S01]  /*10b80*/  VIADD R0, R0, 0x7f ;  /* 0x0000007f00007836 */ /* 0x000fe20000000000 */
[----:B------:R-:W-:Y:S01]  /*10b90*/  ISETP.LT.AND P2, PT, R6, UR5, !P0 ;  /* 0x0000000506007c0c */ /* 0x000fe2000c741270 */
[----:B------:R-:W-:Y:S01]  /*10ba0*/  VIADD R13, R11, UR4 ;  /* 0x000000040b0d7c36 */ /* 0x000fe20008000000 */
[-C--:B------:R-:W-:Y:S01]  /*10bb0*/  LEA R8, P6, R9, R128.reuse, 0x2 ;  /* 0x0000008009087211 */ /* 0x080fe200078c10ff */
[----:B-1----:R1:W-:Y:S01]  /*10bc0*/  @P1 STG.E desc[UR16][R4.64], R16 ;  /* 0x0000001004001986 */ /* 0x0023e2000c101910 */
[----:B------:R-:W-:Y:S01]  /*10bd0*/  LEA R6, P1, R7, R128, 0x2 ;  /* 0x0000008007067211 */ /* 0x000fe200078210ff */
[----:B------:R-:W-:Y:S01]  /*10be0*/  VIADD R14, R13, UR4 ;  /* 0x000000040d0e7c36 */ /* 0x000fe20008000000 */
[----:B------:R-:W-:-:S02]  /*10bf0*/  LEA.HI.X.SX32 R9, R9, R129, 0x2, P6 ;  /* 0x0000008109097211 */ /* 0x000fc400030f16ff */
[-C--:B------:R-:W-:Y:S01]  /*10c00*/  LEA.HI.X.SX32 R7, R7, R129.reuse, 0x2, P1 ;  /* 0x0000008107077211 */ /* 0x080fe200008f16ff */
[----:B------:R-:W-:Y:S01]  /*10c10*/  VIADD R15, R14, UR4 ;  /* 0x000000040e0f7c36 */ /* 0x000fe20008000000 */
[-C--:B--2---:R-:W-:Y:S01]  /*10c20*/  LEA R2, P6, R11, R128.reuse, 0x2 ;  /* 0x000000800b027211 */ /* 0x084fe200078c10ff */
[----:B------:R-:W-:Y:S01]  /*10c30*/  ULDC UR4, c[0x0][0x22c] ;  /* 0x00008b0000047ab9 */ /* 0x000fe20000000800 */
[-C--:B------:R-:W-:Y:S01]  /*10c40*/  LEA R10, P1, R13, R128.reuse, 0x2 ;  /* 0x000000800d0a7211 */ /* 0x080fe200078210ff */
[----:B------:R2:W-:Y:S01]  /*10c50*/  @P5 STG.E desc[UR16][R6.64], R85 ;  /* 0x0000005506005986 */ /* 0x0005e2000c101910 */
[-C--:B------:R-:W-:Y:S02]  /*10c60*/  LEA.HI.X.SX32 R3, R11, R129.reuse, 0x2, P6 ;  /* 0x000000810b037211 */ /* 0x080fe400030f16ff */
[----:B------:R-:W-:Y:S01]  /*10c70*/  LEA.HI.X.SX32 R11, R13, R129, 0x2, P1 ;  /* 0x000000810d0b7211 */ /* 0x000fe200008f16ff */
[----:B------:R2:W-:Y:S01]  /*10c80*/  @P4 STG.E desc[UR16][R8.64], R17 ;  /* 0x0000001108004986 */ /* 0x0005e2000c101910 */
[----:B------:R-:W-:Y:S01]  /*10c90*/  ISETP.LT.AND P1, PT, R12, UR4, !P0 ;  /* 0x000000040c007c0c */ /* 0x000fe2000c721270 */
[----:B------:R-:W-:Y:S01]  /*10ca0*/  ULDC UR4, c[0x0][0x22c] ;  /* 0x00008b0000047ab9 */ /* 0x000fe20000000800 */
[----:B-1----:R-:W-:Y:S01]  /*10cb0*/  LEA R4, P6, R15, R128, 0x2 ;  /* 0x000000800f047211 */ /* 0x002fe200078c10ff */
[----:B------:R2:W-:Y:S01]  /*10cc0*/  @P3 STG.E desc[UR16][R2.64], R86 ;  /* 0x0000005602003986 */ /* 0x0005e2000c101910 */
[----:B------:R-:W-:-:S02]  /*10cd0*/  ISETP.LT.AND P0, PT, R0, UR4, !P0 ;  /* 0x0000000400007c0c */ /* 0x000fc4000c701270 */
[----:B------:R-:W-:Y:S01]  /*10ce0*/  LEA.HI.X.SX32 R5, R15, R129, 0x2, P6 ;  /* 0x000000810f057211 */ /* 0x000fe200030f16ff */
[----:B------:R2:W-:Y:S01]  /*10cf0*/  @P2 STG.E desc[UR16][R10.64], R18 ;  /* 0x000000120a002986 */ /* 0x0005e2000c101910 */
[----:B------:R-:W-:-:S04]  /*10d00*/  LEA R128, P6, R14, R128, 0x2 ;  /* 0x000000800e807211 */ /* 0x000fc800078c10ff */
[----:B------:R-:W-:-:S05]  /*10d10*/  LEA.HI.X.SX32 R129, R14, R129, 0x2, P6 ;  /* 0x000000810e817211 */ /* 0x000fca00030f16ff */
[----:B------:R2:W-:Y:S01]  /*10d20*/  @P1 STG.E desc[UR16][R128.64], R87 ;  /* 0x0000005780001986 */ /* 0x0005e2000c101910 */
[----:B------:R-:W-:Y:S05]  /*10d30*/  @!P0 EXIT ;  /* 0x000000000000894d */ /* 0x000fea0003800000 */
[----:B------:R-:W-:Y:S01]  /*10d40*/  STG.E desc[UR16][R4.64], R19 ;  /* 0x0000001304007986 */ /* 0x000fe2000c101910 */
[----:B------:R-:W-:Y:S05]  /*10d50*/  EXIT ;  /* 0x000000000000794d */ /* 0x000fea0003800000 */
.L_x_2:
[----:B------:R-:W-:-:S00]  /*10d60*/  BRA `(.L_x_2) ;  /* 0xfffffffc00fc7947 */ /* 0x000fc0000383ffff */
[----:B------:R-:W-:-:S00]  /*10d70*/  NOP ;  /* 0x0000000000007918 */ /* 0x000fc00000000000 */
        /* <DEDUP_REMOVED lines=8> */
.L_x_3:


//--------------------- .nv.shared.matmul_kernel  --------------------------
	.section	.nv.shared.matmul_kernel,"aw",@nobits
	.sectionflags	@""
	.align	16
	.zero		1024


//--------------------- .nv.shared.reserved.0     --------------------------
	.section	.nv.shared.reserved.0,"aw",@nobits
	.weak		__nv_reservedSMEM_offset_0_alias
	.size		__nv_reservedSMEM_offset_0_alias, 0, 0
	.other		__nv_reservedSMEM_offset_0_alias,@"STO_CUDA_RESERVED_SHARED STV_DEFAULT"
__nv_reservedSMEM_offset_0_alias:
	.zero		0


//--------------------- .nv.constant0.matmul_kernel --------------------------
	.section	.nv.constant0.matmul_kernel,"a",@progbits
	.sectionflags	@""
	.align	4
.nv.constant0.matmul_kernel:
	.zero		608


//--------------------- SYMBOLS --------------------------

	.type		.nv.reservedSmem.offset0,@object
	.size		.nv.reservedSmem.offset0,0x4
